//
// Generated by NVIDIA NVVM Compiler
//
// Compiler Build ID: CL-36424714
// Cuda compilation tools, release 13.0, V13.0.88
// Based on NVVM 20.0.0
//

.version 9.0
.target sm_100
.address_size 64

	// .globl	_Z19var_e_to_invvar_aduPfS_f

.visible .entry _Z19var_e_to_invvar_aduPfS_f(
	.param .u64 .ptr .align 1 _Z19var_e_to_invvar_aduPfS_f_param_0,
	.param .u64 .ptr .align 1 _Z19var_e_to_invvar_aduPfS_f_param_1,
	.param .f32 _Z19var_e_to_invvar_aduPfS_f_param_2
)
{
	.reg .b32 	%r<5>;
	.reg .b32 	%f<6>;
	.reg .b64 	%rd<8>;

	ld.param.u64 	%rd1, [_Z19var_e_to_invvar_aduPfS_f_param_0];
	ld.param.u64 	%rd2, [_Z19var_e_to_invvar_aduPfS_f_param_1];
	ld.param.f32 	%f1, [_Z19var_e_to_invvar_aduPfS_f_param_2];
	cvta.to.global.u64 	%rd3, %rd2;
	cvta.to.global.u64 	%rd4, %rd1;
	mov.u32 	%r1, %ctaid.x;
	mov.u32 	%r2, %nctaid.x;
	mov.u32 	%r3, %tid.x;
	mad.lo.s32 	%r4, %r1, %r2, %r3;
	mul.wide.s32 	%rd5, %r4, 4;
	add.s64 	%rd6, %rd4, %rd5;
	ld.global.f32 	%f2, [%rd6];
	mul.f32 	%f3, %f1, %f1;
	div.rn.f32 	%f4, %f2, %f3;
	rcp.rn.f32 	%f5, %f4;
	add.s64 	%rd7, %rd3, %rd5;
	st.global.f32 	[%rd7], %f5;
	ret;

}
	// .globl	_Z33estimate_noise_standard_deviationPfS_fffS_
.visible .entry _Z33estimate_noise_standard_deviationPfS_fffS_(
	.param .u64 .ptr .align 1 _Z33estimate_noise_standard_deviationPfS_fffS__param_0,
	.param .u64 .ptr .align 1 _Z33estimate_noise_standard_deviationPfS_fffS__param_1,
	.param .f32 _Z33estimate_noise_standard_deviationPfS_fffS__param_2,
	.param .f32 _Z33estimate_noise_standard_deviationPfS_fffS__param_3,
	.param .f32 _Z33estimate_noise_standard_deviationPfS_fffS__param_4,
	.param .u64 .ptr .align 1 _Z33estimate_noise_standard_deviationPfS_fffS__param_5
)
{
	.reg .b32 	%r<5>;
	.reg .b32 	%f<15>;
	.reg .b64 	%rd<11>;

	ld.param.u64 	%rd1, [_Z33estimate_noise_standard_deviationPfS_fffS__param_0];
	ld.param.u64 	%rd2, [_Z33estimate_noise_standard_deviationPfS_fffS__param_1];
	ld.param.f32 	%f1, [_Z33estimate_noise_standard_deviationPfS_fffS__param_2];
	ld.param.f32 	%f2, [_Z33estimate_noise_standard_deviationPfS_fffS__param_3];
	ld.param.f32 	%f3, [_Z33estimate_noise_standard_deviationPfS_fffS__param_4];
	ld.param.u64 	%rd3, [_Z33estimate_noise_standard_deviationPfS_fffS__param_5];
	cvta.to.global.u64 	%rd4, %rd3;
	cvta.to.global.u64 	%rd5, %rd1;
	cvta.to.global.u64 	%rd6, %rd2;
	mov.u32 	%r1, %ctaid.x;
	mov.u32 	%r2, %nctaid.x;
	mov.u32 	%r3, %tid.x;
	mad.lo.s32 	%r4, %r1, %r2, %r3;
	mul.wide.s32 	%rd7, %r4, 4;
	add.s64 	%rd8, %rd6, %rd7;
	ld.global.f32 	%f4, [%rd8];
	mul.f32 	%f5, %f1, %f1;
	mul.f32 	%f6, %f5, %f2;
	mul.f32 	%f7, %f6, %f3;
	add.s64 	%rd9, %rd5, %rd7;
	ld.global.f32 	%f8, [%rd9];
	max.f32 	%f9, %f8, 0f3F800000;
	fma.rn.f32 	%f10, %f7, %f9, %f4;
	mul.f32 	%f11, %f3, %f3;
	div.rn.f32 	%f12, %f11, %f2;
	add.f32 	%f13, %f12, %f10;
	sqrt.rn.f32 	%f14, %f13;
	add.s64 	%rd10, %rd4, %rd7;
	st.global.f32 	[%rd10], %f14;
	ret;

}
	// .globl	_Z31raw_adu_to_e_and_estimate_noisePfS_S_S_fffS_
.visible .entry _Z31raw_adu_to_e_and_estimate_noisePfS_S_S_fffS_(
	.param .u64 .ptr .align 1 _Z31raw_adu_to_e_and_estimate_noisePfS_S_S_fffS__param_0,
	.param .u64 .ptr .align 1 _Z31raw_adu_to_e_and_estimate_noisePfS_S_S_fffS__param_1,
	.param .u64 .ptr .align 1 _Z31raw_adu_to_e_and_estimate_noisePfS_S_S_fffS__param_2,
	.param .u64 .ptr .align 1 _Z31raw_adu_to_e_and_estimate_noisePfS_S_S_fffS__param_3,
	.param .f32 _Z31raw_adu_to_e_and_estimate_noisePfS_S_S_fffS__param_4,
	.param .f32 _Z31raw_adu_to_e_and_estimate_noisePfS_S_S_fffS__param_5,
	.param .f32 _Z31raw_adu_to_e_and_estimate_noisePfS_S_S_fffS__param_6,
	.param .u64 .ptr .align 1 _Z31raw_adu_to_e_and_estimate_noisePfS_S_S_fffS__param_7
)
{
	.reg .b32 	%r<5>;
	.reg .b32 	%f<19>;
	.reg .b64 	%rd<17>;

	ld.param.u64 	%rd1, [_Z31raw_adu_to_e_and_estimate_noisePfS_S_S_fffS__param_0];
	ld.param.u64 	%rd2, [_Z31raw_adu_to_e_and_estimate_noisePfS_S_S_fffS__param_1];
	ld.param.u64 	%rd3, [_Z31raw_adu_to_e_and_estimate_noisePfS_S_S_fffS__param_2];
	ld.param.u64 	%rd4, [_Z31raw_adu_to_e_and_estimate_noisePfS_S_S_fffS__param_3];
	ld.param.f32 	%f1, [_Z31raw_adu_to_e_and_estimate_noisePfS_S_S_fffS__param_4];
	ld.param.f32 	%f2, [_Z31raw_adu_to_e_and_estimate_noisePfS_S_S_fffS__param_5];
	ld.param.f32 	%f3, [_Z31raw_adu_to_e_and_estimate_noisePfS_S_S_fffS__param_6];
	ld.param.u64 	%rd5, [_Z31raw_adu_to_e_and_estimate_noisePfS_S_S_fffS__param_7];
	cvta.to.global.u64 	%rd6, %rd5;
	cvta.to.global.u64 	%rd7, %rd2;
	cvta.to.global.u64 	%rd8, %rd4;
	cvta.to.global.u64 	%rd9, %rd3;
	cvta.to.global.u64 	%rd10, %rd1;
	mov.u32 	%r1, %ctaid.x;
	mov.u32 	%r2, %nctaid.x;
	mov.u32 	%r3, %tid.x;
	mad.lo.s32 	%r4, %r1, %r2, %r3;
	mul.wide.s32 	%rd11, %r4, 4;
	add.s64 	%rd12, %rd10, %rd11;
	ld.global.f32 	%f4, [%rd12];
	add.s64 	%rd13, %rd9, %rd11;
	ld.global.f32 	%f5, [%rd13];
	sub.f32 	%f6, %f4, %f5;
	add.s64 	%rd14, %rd8, %rd11;
	ld.global.f32 	%f7, [%rd14];
	mul.f32 	%f8, %f6, %f7;
	mul.f32 	%f9, %f2, %f8;
	st.global.f32 	[%rd12], %f9;
	add.s64 	%rd15, %rd7, %rd11;
	ld.global.f32 	%f10, [%rd15];
	mul.f32 	%f11, %f1, %f1;
	mul.f32 	%f12, %f11, %f3;
	max.f32 	%f13, %f9, 0f3F800000;
	fma.rn.f32 	%f14, %f12, %f13, %f10;
	mul.f32 	%f15, %f3, %f3;
	div.rn.f32 	%f16, %f15, %f2;
	add.f32 	%f17, %f16, %f14;
	sqrt.rn.f32 	%f18, %f17;
	add.s64 	%rd16, %rd6, %rd11;
	st.global.f32 	[%rd16], %f18;
	ret;

}
	// .globl	_Z34correct_frame_and_convert_adu_to_ePfS_S_f
.visible .entry _Z34correct_frame_and_convert_adu_to_ePfS_S_f(
	.param .u64 .ptr .align 1 _Z34correct_frame_and_convert_adu_to_ePfS_S_f_param_0,
	.param .u64 .ptr .align 1 _Z34correct_frame_and_convert_adu_to_ePfS_S_f_param_1,
	.param .u64 .ptr .align 1 _Z34correct_frame_and_convert_adu_to_ePfS_S_f_param_2,
	.param .f32 _Z34correct_frame_and_convert_adu_to_ePfS_S_f_param_3
)
{
	.reg .b32 	%r<5>;
	.reg .b32 	%f<8>;
	.reg .b64 	%rd<11>;

	ld.param.u64 	%rd1, [_Z34correct_frame_and_convert_adu_to_ePfS_S_f_param_0];
	ld.param.u64 	%rd2, [_Z34correct_frame_and_convert_adu_to_ePfS_S_f_param_1];
	ld.param.u64 	%rd3, [_Z34correct_frame_and_convert_adu_to_ePfS_S_f_param_2];
	ld.param.f32 	%f1, [_Z34correct_frame_and_convert_adu_to_ePfS_S_f_param_3];
	cvta.to.global.u64 	%rd4, %rd3;
	cvta.to.global.u64 	%rd5, %rd2;
	cvta.to.global.u64 	%rd6, %rd1;
	mov.u32 	%r1, %ctaid.x;
	mov.u32 	%r2, %nctaid.x;
	mov.u32 	%r3, %tid.x;
	mad.lo.s32 	%r4, %r1, %r2, %r3;
	mul.wide.s32 	%rd7, %r4, 4;
	add.s64 	%rd8, %rd6, %rd7;
	ld.global.f32 	%f2, [%rd8];
	add.s64 	%rd9, %rd5, %rd7;
	ld.global.f32 	%f3, [%rd9];
	sub.f32 	%f4, %f2, %f3;
	add.s64 	%rd10, %rd4, %rd7;
	ld.global.f32 	%f5, [%rd10];
	mul.f32 	%f6, %f4, %f5;
	mul.f32 	%f7, %f1, %f6;
	st.global.f32 	[%rd8], %f7;
	ret;

}
	// .globl	_Z26variance_over_gain_squaredPfS_fS_
.visible .entry _Z26variance_over_gain_squaredPfS_fS_(
	.param .u64 .ptr .align 1 _Z26variance_over_gain_squaredPfS_fS__param_0,
	.param .u64 .ptr .align 1 _Z26variance_over_gain_squaredPfS_fS__param_1,
	.param .f32 _Z26variance_over_gain_squaredPfS_fS__param_2,
	.param .u64 .ptr .align 1 _Z26variance_over_gain_squaredPfS_fS__param_3
)
{
	.reg .pred 	%p<10>;
	.reg .b32 	%r<16>;
	.reg .b32 	%f<69>;
	.reg .b64 	%rd<12>;

	ld.param.u64 	%rd2, [_Z26variance_over_gain_squaredPfS_fS__param_0];
	ld.param.u64 	%rd3, [_Z26variance_over_gain_squaredPfS_fS__param_1];
	ld.param.f32 	%f9, [_Z26variance_over_gain_squaredPfS_fS__param_2];
	ld.param.u64 	%rd1, [_Z26variance_over_gain_squaredPfS_fS__param_3];
	cvta.to.global.u64 	%rd4, %rd3;
	cvta.to.global.u64 	%rd5, %rd2;
	mov.u32 	%r2, %ctaid.x;
	mov.u32 	%r3, %nctaid.x;
	mov.u32 	%r4, %tid.x;
	mad.lo.s32 	%r1, %r2, %r3, %r4;
	mul.wide.s32 	%rd6, %r1, 4;
	add.s64 	%rd7, %rd5, %rd6;
	ld.global.f32 	%f1, [%rd7];
	add.s64 	%rd8, %rd4, %rd6;
	ld.global.f32 	%f10, [%rd8];
	mul.f32 	%f2, %f9, %f10;
	abs.f32 	%f3, %f2;
	setp.eq.f32 	%p1, %f2, 0f3F800000;
	mov.f32 	%f68, 0f3F800000;
	@%p1 bra 	$L__BB4_5;
	setp.num.f32 	%p2, %f3, %f3;
	@%p2 bra 	$L__BB4_3;
	mov.f32 	%f66, 0f40000000;
	add.rn.f32 	%f68, %f2, %f66;
	bra.uni 	$L__BB4_5;
$L__BB4_3:
	setp.lt.f32 	%p3, %f3, 0f00800000;
	mul.f32 	%f11, %f3, 0f4B800000;
	selp.f32 	%f12, %f11, %f3, %p3;
	mov.b32 	%r5, %f12;
	add.s32 	%r6, %r5, -1060439283;
	and.b32  	%r7, %r6, -8388608;
	sub.s32 	%r8, %r5, %r7;
	mov.b32 	%f13, %r8;
	cvt.rn.f32.s32 	%f14, %r7;
	selp.f32 	%f15, 0fC1C00000, 0f00000000, %p3;
	fma.rn.f32 	%f16, %f14, 0f34000000, %f15;
	add.f32 	%f17, %f13, 0fBF800000;
	add.f32 	%f18, %f13, 0f3F800000;
	rcp.approx.ftz.f32 	%f19, %f18;
	add.f32 	%f20, %f17, %f17;
	mul.f32 	%f21, %f20, %f19;
	mul.f32 	%f22, %f21, %f21;
	neg.f32 	%f23, %f21;
	sub.f32 	%f24, %f17, %f21;
	add.f32 	%f25, %f24, %f24;
	fma.rn.f32 	%f26, %f23, %f17, %f25;
	mul.rn.f32 	%f27, %f19, %f26;
	fma.rn.f32 	%f28, %f22, 0f3A2C32E4, 0f3B52E7DB;
	fma.rn.f32 	%f29, %f28, %f22, 0f3C93BB73;
	fma.rn.f32 	%f30, %f29, %f22, 0f3DF6384F;
	mul.rn.f32 	%f31, %f30, %f22;
	fma.rn.f32 	%f32, %f21, 0f3FB8AA3B, %f16;
	mul.f32 	%f33, %f31, 0f40400000;
	sub.f32 	%f34, %f16, %f32;
	fma.rn.f32 	%f35, %f21, 0f3FB8AA3B, %f34;
	fma.rn.f32 	%f36, %f27, 0f3FB8AA3B, %f35;
	fma.rn.f32 	%f37, %f21, 0f32A55E34, %f36;
	fma.rn.f32 	%f38, %f33, %f27, %f37;
	fma.rn.f32 	%f39, %f31, %f21, %f38;
	add.rn.f32 	%f40, %f32, %f39;
	mov.f32 	%f41, 0f40000000;
	mul.rn.f32 	%f42, %f40, %f41;
	cvt.rni.f32.f32 	%f43, %f42;
	sub.f32 	%f44, %f42, %f43;
	neg.f32 	%f45, %f42;
	fma.rn.f32 	%f46, %f40, 0f40000000, %f45;
	neg.f32 	%f47, %f32;
	add.rn.f32 	%f48, %f40, %f47;
	neg.f32 	%f49, %f48;
	add.rn.f32 	%f50, %f39, %f49;
	fma.rn.f32 	%f51, %f50, 0f40000000, %f46;
	add.f32 	%f52, %f44, %f51;
	setp.gt.f32 	%p4, %f43, 0f00000000;
	selp.b32 	%r9, 0, -2097152000, %p4;
	setp.neu.f32 	%p5, %f2, 0f00000000;
	setp.neu.f32 	%p6, %f3, 0f7F800000;
	setp.lt.f32 	%p7, %f42, 0f00000000;
	selp.f32 	%f53, 0f00000000, 0f7F800000, %p7;
	abs.f32 	%f54, %f42;
	setp.gt.f32 	%p8, %f54, 0f43180000;
	cvt.rzi.s32.f32 	%r10, %f43;
	shl.b32 	%r11, %r10, 23;
	sub.s32 	%r12, %r11, %r9;
	mov.b32 	%f55, %r12;
	add.s32 	%r13, %r9, 2130706432;
	mov.b32 	%f56, %r13;
	fma.rn.f32 	%f57, %f52, 0f391FCB8E, 0f3AAF85ED;
	fma.rn.f32 	%f58, %f57, %f52, 0f3C1D9856;
	fma.rn.f32 	%f59, %f58, %f52, 0f3D6357BB;
	fma.rn.f32 	%f60, %f59, %f52, 0f3E75FDEC;
	fma.rn.f32 	%f61, %f60, %f52, 0f3F317218;
	fma.rn.f32 	%f62, %f61, %f52, 0f3F800000;
	mul.f32 	%f63, %f62, %f56;
	mul.f32 	%f64, %f63, %f55;
	selp.f32 	%f68, %f53, %f64, %p8;
	and.pred  	%p9, %p5, %p6;
	@%p9 bra 	$L__BB4_5;
	add.f32 	%f65, %f2, %f2;
	mov.b32 	%r14, %f65;
	and.b32  	%r15, %r14, 2147483647;
	mov.b32 	%f68, %r15;
$L__BB4_5:
	cvta.to.global.u64 	%rd9, %rd1;
	mul.f32 	%f67, %f1, %f68;
	add.s64 	%rd11, %rd9, %rd6;
	st.global.f32 	[%rd11], %f67;
	ret;

}


// ===== COMPILED SASS (sm_100) =====

	.target	sm_100

	.elftype	@"ET_EXEC"


//--------------------- .note.nv.tkinfo           --------------------------
	.section	.note.nv.tkinfo,"",@"SHT_NOTE"
	.sectionflags	@"SHF_NOTE_NV_TKINFO"
	.tkinfo
        /*0018*/ 	.word	0x00000002
        /*0030*/ 	.string	""
        /*0030*/ 	.string	"ptxas"
        /*0030*/ 	.string	"Cuda compilation tools, release 13.0, V13.0.88"
        /*0030*/ 	.string	"Build cuda_13.0.r13.0/compiler.36424714_0"
        /*0030*/ 	.string	"-arch sm_100 -m 64 "



//--------------------- .note.nv.cuinfo           --------------------------
	.section	.note.nv.cuinfo,"",@"SHT_NOTE"
	.sectionflags	@"SHF_NOTE_NV_CUINFO"
        /*0018*/ 	.short	0x0002
        /*001a*/ 	.short	0x0064
        /*001c*/ 	.short	0x0082
	.zero		2


//--------------------- .nv.info                  --------------------------
	.section	.nv.info,"",@"SHT_CUDA_INFO"
	.align	4


	//----- nvinfo : EIATTR_REGCOUNT
	.align		4
        /*0000*/ 	.byte	0x04, 0x2f
        /*0002*/ 	.short	(.L_1 - .L_0)
	.align		4
.L_0:
        /*0004*/ 	.word	index@(_Z19var_e_to_invvar_aduPfS_f)
        /*0008*/ 	.word	0x00000010


	//----- nvinfo : EIATTR_FRAME_SIZE
	.align		4
.L_1:
        /*000c*/ 	.byte	0x04, 0x11
        /*000e*/ 	.short	(.L_3 - .L_2)
	.align		4
.L_2:
        /*0010*/ 	.word	index@($__internal_5_$__cuda_sm3x_div_rn_noftz_f32_slowpath)
        /*0014*/ 	.word	0x00000000


	//----- nvinfo : EIATTR_FRAME_SIZE
	.align		4
.L_3:
        /*0018*/ 	.byte	0x04, 0x11
        /*001a*/ 	.short	(.L_5 - .L_4)
	.align		4
.L_4:
        /*001c*/ 	.word	index@($__internal_4_$__cuda_sm20_rcp_rn_f32_slowpath)
        /*0020*/ 	.word	0x00000000


	//----- nvinfo : EIATTR_FRAME_SIZE
	.align		4
.L_5:
        /*0024*/ 	.byte	0x04, 0x11
        /*0026*/ 	.short	(.L_7 - .L_6)
	.align		4
.L_6:
        /*0028*/ 	.word	index@(_Z19var_e_to_invvar_aduPfS_f)
        /*002c*/ 	.word	0x00000000


	//----- nvinfo : EIATTR_REGCOUNT
	.align		4
.L_7:
        /*0030*/ 	.byte	0x04, 0x2f
        /*0032*/ 	.short	(.L_9 - .L_8)
	.align		4
.L_8:
        /*0034*/ 	.word	index@(_Z33estimate_noise_standard_deviationPfS_fffS_)
        /*0038*/ 	.word	0x00000010


	//----- nvinfo : EIATTR_FRAME_SIZE
	.align		4
.L_9:
        /*003c*/ 	.byte	0x04, 0x11
        /*003e*/ 	.short	(.L_11 - .L_10)
	.align		4
.L_10:
        /*0040*/ 	.word	index@($__internal_3_$__cuda_sm3x_div_rn_noftz_f32_slowpath)
        /*0044*/ 	.word	0x00000000


	//----- nvinfo : EIATTR_FRAME_SIZE
	.align		4
.L_11:
        /*0048*/ 	.byte	0x04, 0x11
        /*004a*/ 	.short	(.L_13 - .L_12)
	.align		4
.L_12:
        /*004c*/ 	.word	index@($__internal_2_$__cuda_sm20_sqrt_rn_f32_slowpath)
        /*0050*/ 	.word	0x00000000


	//----- nvinfo : EIATTR_FRAME_SIZE
	.align		4
.L_13:
        /*0054*/ 	.byte	0x04, 0x11
        /*0056*/ 	.short	(.L_15 - .L_14)
	.align		4
.L_14:
        /*0058*/ 	.word	index@(_Z33estimate_noise_standard_deviationPfS_fffS_)
        /*005c*/ 	.word	0x00000000


	//----- nvinfo : EIATTR_REGCOUNT
	.align		4
.L_15:
        /*0060*/ 	.byte	0x04, 0x2f
        /*0062*/ 	.short	(.L_17 - .L_16)
	.align		4
.L_16:
        /*0064*/ 	.word	index@(_Z31raw_adu_to_e_and_estimate_noisePfS_S_S_fffS_)
        /*0068*/ 	.word	0x00000012


	//----- nvinfo : EIATTR_FRAME_SIZE
	.align		4
.L_17:
        /*006c*/ 	.byte	0x04, 0x11
        /*006e*/ 	.short	(.L_19 - .L_18)
	.align		4
.L_18:
        /*0070*/ 	.word	index@($__internal_1_$__cuda_sm3x_div_rn_noftz_f32_slowpath)
        /*0074*/ 	.word	0x00000000


	//----- nvinfo : EIATTR_FRAME_SIZE
	.align		4
.L_19:
        /*0078*/ 	.byte	0x04, 0x11
        /*007a*/ 	.short	(.L_21 - .L_20)
	.align		4
.L_20:
        /*007c*/ 	.word	index@($__internal_0_$__cuda_sm20_sqrt_rn_f32_slowpath)
        /*0080*/ 	.word	0x00000000


	//----- nvinfo : EIATTR_FRAME_SIZE
	.align		4
.L_21:
        /*0084*/ 	.byte	0x04, 0x11
        /*0086*/ 	.short	(.L_23 - .L_22)
	.align		4
.L_22:
        /*0088*/ 	.word	index@(_Z31raw_adu_to_e_and_estimate_noisePfS_S_S_fffS_)
        /*008c*/ 	.word	0x00000000


	//----- nvinfo : EIATTR_REGCOUNT
	.align		4
.L_23:
        /*0090*/ 	.byte	0x04, 0x2f
        /*0092*/ 	.short	(.L_25 - .L_24)
	.align		4
.L_24:
        /*0094*/ 	.word	index@(_Z34correct_frame_and_convert_adu_to_ePfS_S_f)
        /*0098*/ 	.word	0x0000000c


	//----- nvinfo : EIATTR_FRAME_SIZE
	.align		4
.L_25:
        /*009c*/ 	.byte	0x04, 0x11
        /*009e*/ 	.short	(.L_27 - .L_26)
	.align		4
.L_26:
        /*00a0*/ 	.word	index@(_Z34correct_frame_and_convert_adu_to_ePfS_S_f)
        /*00a4*/ 	.word	0x00000000


	//----- nvinfo : EIATTR_REGCOUNT
	.align		4
.L_27:
        /*00a8*/ 	.byte	0x04, 0x2f
        /*00aa*/ 	.short	(.L_29 - .L_28)
	.align		4
.L_28:
        /*00ac*/ 	.word	index@(_Z26variance_over_gain_squaredPfS_fS_)
        /*00b0*/ 	.word	0x00000011


	//----- nvinfo : EIATTR_FRAME_SIZE
	.align		4
.L_29:
        /*00b4*/ 	.byte	0x04, 0x11
        /*00b6*/ 	.short	(.L_31 - .L_30)
	.align		4
.L_30:
        /*00b8*/ 	.word	index@(_Z26variance_over_gain_squaredPfS_fS_)
        /*00bc*/ 	.word	0x00000000


	//----- nvinfo : EIATTR_MIN_STACK_SIZE
	.align		4
.L_31:
        /*00c0*/ 	.byte	0x04, 0x12
        /*00c2*/ 	.short	(.L_33 - .L_32)
	.align		4
.L_32:
        /*00c4*/ 	.word	index@(_Z26variance_over_gain_squaredPfS_fS_)
        /*00c8*/ 	.word	0x00000000


	//----- nvinfo : EIATTR_MIN_STACK_SIZE
	.align		4
.L_33:
        /*00cc*/ 	.byte	0x04, 0x12
        /*00ce*/ 	.short	(.L_35 - .L_34)
	.align		4
.L_34:
        /*00d0*/ 	.word	index@(_Z34correct_frame_and_convert_adu_to_ePfS_S_f)
        /*00d4*/ 	.word	0x00000000


	//----- nvinfo : EIATTR_MIN_STACK_SIZE
	.align		4
.L_35:
        /*00d8*/ 	.byte	0x04, 0x12
        /*00da*/ 	.short	(.L_37 - .L_36)
	.align		4
.L_36:
        /*00dc*/ 	.word	index@(_Z31raw_adu_to_e_and_estimate_noisePfS_S_S_fffS_)
        /*00e0*/ 	.word	0x00000000


	//----- nvinfo : EIATTR_MIN_STACK_SIZE
	.align		4
.L_37:
        /*00e4*/ 	.byte	0x04, 0x12
        /*00e6*/ 	.short	(.L_39 - .L_38)
	.align		4
.L_38:
        /*00e8*/ 	.word	index@(_Z33estimate_noise_standard_deviationPfS_fffS_)
        /*00ec*/ 	.word	0x00000000


	//----- nvinfo : EIATTR_MIN_STACK_SIZE
	.align		4
.L_39:
        /*00f0*/ 	.byte	0x04, 0x12
        /*00f2*/ 	.short	(.L_41 - .L_40)
	.align		4
.L_40:
        /*00f4*/ 	.word	index@(_Z19var_e_to_invvar_aduPfS_f)
        /*00f8*/ 	.word	0x00000000
.L_41:


//--------------------- .nv.compat                --------------------------
	.section	.nv.compat,"",@"SHT_CUDA_COMPAT_INFO"
	.align	4
        /*0000*/ 	.byte	0x02, 0x09, 0x00, 0x00, 0x02, 0x02, 0x01, 0x00, 0x02, 0x05, 0x05, 0x00, 0x03, 0x07, 0x01, 0x01
        /*0010*/ 	.byte	0x02, 0x03, 0x00, 0x00, 0x02, 0x06, 0x01, 0x00, 0x04, 0x0b, 0x08, 0x00, 0x01, 0x00, 0x00, 0x00
        /*0020*/ 	.byte	0x00, 0x00, 0x00, 0x00


//--------------------- .nv.info._Z26variance_over_gain_squaredPfS_fS_ --------------------------
	.section	.nv.info._Z26variance_over_gain_squaredPfS_fS_,"",@"SHT_CUDA_INFO"
	.sectionflags	@""
	.align	4


	//----- nvinfo : EIATTR_CUDA_API_VERSION
	.align		4
        /*0000*/ 	.byte	0x04, 0x37
        /*0002*/ 	.short	(.L_43 - .L_42)
.L_42:
        /*0004*/ 	.word	0x00000082


	//----- nvinfo : EIATTR_KPARAM_INFO
	.align		4
.L_43:
        /*0008*/ 	.byte	0x04, 0x17
        /*000a*/ 	.short	(.L_45 - .L_44)
.L_44:
        /*000c*/ 	.word	0x00000000
        /*0010*/ 	.short	0x0003
        /*0012*/ 	.short	0x0018
        /*0014*/ 	.byte	0x00, 0xf5, 0x21, 0x00


	//----- nvinfo : EIATTR_KPARAM_INFO
	.align		4
.L_45:
        /*0018*/ 	.byte	0x04, 0x17
        /*001a*/ 	.short	(.L_47 - .L_46)
.L_46:
        /*001c*/ 	.word	0x00000000
        /*0020*/ 	.short	0x0002
        /*0022*/ 	.short	0x0010
        /*0024*/ 	.byte	0x00, 0xf0, 0x11, 0x00


	//----- nvinfo : EIATTR_KPARAM_INFO
	.align		4
.L_47:
        /*0028*/ 	.byte	0x04, 0x17
        /*002a*/ 	.short	(.L_49 - .L_48)
.L_48:
        /*002c*/ 	.word	0x00000000
        /*0030*/ 	.short	0x0001
        /*0032*/ 	.short	0x0008
        /*0034*/ 	.byte	0x00, 0xf5, 0x21, 0x00


	//----- nvinfo : EIATTR_KPARAM_INFO
	.align		4
.L_49:
        /*0038*/ 	.byte	0x04, 0x17
        /*003a*/ 	.short	(.L_51 - .L_50)
.L_50:
        /*003c*/ 	.word	0x00000000
        /*0040*/ 	.short	0x0000
        /*0042*/ 	.short	0x0000
        /*0044*/ 	.byte	0x00, 0xf5, 0x21, 0x00


	//----- nvinfo : EIATTR_SPARSE_MMA_MASK
	.align		4
.L_51:
        /*0048*/ 	.byte	0x03, 0x50
        /*004a*/ 	.short	0x0000


	//----- nvinfo : EIATTR_MAXREG_COUNT
	.align		4
        /*004c*/ 	.byte	0x03, 0x1b
        /*004e*/ 	.short	0x00ff


	//----- nvinfo : EIATTR_MERCURY_ISA_VERSION
	.align		4
        /*0050*/ 	.byte	0x03, 0x5f
        /*0052*/ 	.short	0x0101


	//----- nvinfo : EIATTR_VRC_CTA_INIT_COUNT
	.align		4
        /*0054*/ 	.byte	0x02, 0x4a
	.zero		1
	.zero		1


	//----- nvinfo : EIATTR_EXIT_INSTR_OFFSETS
	.align		4
        /*0058*/ 	.byte	0x04, 0x1c
        /*005a*/ 	.short	(.L_53 - .L_52)


	//   ....[0]....
.L_52:
        /*005c*/ 	.word	0x00000580


	//----- nvinfo : EIATTR_CRS_STACK_SIZE
	.align		4
.L_53:
        /*0060*/ 	.byte	0x04, 0x1e
        /*0062*/ 	.short	(.L_55 - .L_54)
.L_54:
        /*0064*/ 	.word	0x00000000


	//----- nvinfo : EIATTR_CBANK_PARAM_SIZE
	.align		4
.L_55:
        /*0068*/ 	.byte	0x03, 0x19
        /*006a*/ 	.short	0x0020


	//----- nvinfo : EIATTR_PARAM_CBANK
	.align		4
        /*006c*/ 	.byte	0x04, 0x0a
        /*006e*/ 	.short	(.L_57 - .L_56)
	.align		4
.L_56:
        /*0070*/ 	.word	index@(.nv.constant0._Z26variance_over_gain_squaredPfS_fS_)
        /*0074*/ 	.short	0x0380
        /*0076*/ 	.short	0x0020


	//----- nvinfo : EIATTR_SW_WAR
	.align		4
.L_57:
        /*0078*/ 	.byte	0x04, 0x36
        /*007a*/ 	.short	(.L_59 - .L_58)
.L_58:
        /*007c*/ 	.word	0x00000008
.L_59:


//--------------------- .nv.info._Z34correct_frame_and_convert_adu_to_ePfS_S_f --------------------------
	.section	.nv.info._Z34correct_frame_and_convert_adu_to_ePfS_S_f,"",@"SHT_CUDA_INFO"
	.sectionflags	@""
	.align	4


	//----- nvinfo : EIATTR_CUDA_API_VERSION
	.align		4
        /*0000*/ 	.byte	0x04, 0x37
        /*0002*/ 	.short	(.L_61 - .L_60)
.L_60:
        /*0004*/ 	.word	0x00000082


	//----- nvinfo : EIATTR_KPARAM_INFO
	.align		4
.L_61:
        /*0008*/ 	.byte	0x04, 0x17
        /*000a*/ 	.short	(.L_63 - .L_62)
.L_62:
        /*000c*/ 	.word	0x00000000
        /*0010*/ 	.short	0x0003
        /*0012*/ 	.short	0x0018
        /*0014*/ 	.byte	0x00, 0xf0, 0x11, 0x00


	//----- nvinfo : EIATTR_KPARAM_INFO
	.align		4
.L_63:
        /*0018*/ 	.byte	0x04, 0x17
        /*001a*/ 	.short	(.L_65 - .L_64)
.L_64:
        /*001c*/ 	.word	0x00000000
        /*0020*/ 	.short	0x0002
        /*0022*/ 	.short	0x0010
        /*0024*/ 	.byte	0x00, 0xf5, 0x21, 0x00


	//----- nvinfo : EIATTR_KPARAM_INFO
	.align		4
.L_65:
        /*0028*/ 	.byte	0x04, 0x17
        /*002a*/ 	.short	(.L_67 - .L_66)
.L_66:
        /*002c*/ 	.word	0x00000000
        /*0030*/ 	.short	0x0001
        /*0032*/ 	.short	0x0008
        /*0034*/ 	.byte	0x00, 0xf5, 0x21, 0x00


	//----- nvinfo : EIATTR_KPARAM_INFO
	.align		4
.L_67:
        /*0038*/ 	.byte	0x04, 0x17
        /*003a*/ 	.short	(.L_69 - .L_68)
.L_68:
        /*003c*/ 	.word	0x00000000
        /*0040*/ 	.short	0x0000
        /*0042*/ 	.short	0x0000
        /*0044*/ 	.byte	0x00, 0xf5, 0x21, 0x00


	//----- nvinfo : EIATTR_SPARSE_MMA_MASK
	.align		4
.L_69:
        /*0048*/ 	.byte	0x03, 0x50
        /*004a*/ 	.short	0x0000


	//----- nvinfo : EIATTR_MAXREG_COUNT
	.align		4
        /*004c*/ 	.byte	0x03, 0x1b
        /*004e*/ 	.short	0x00ff


	//----- nvinfo : EIATTR_MERCURY_ISA_VERSION
	.align		4
        /*0050*/ 	.byte	0x03, 0x5f
        /*0052*/ 	.short	0x0101


	//----- nvinfo : EIATTR_VRC_CTA_INIT_COUNT
	.align		4
        /*0054*/ 	.byte	0x02, 0x4a
	.zero		1
	.zero		1


	//----- nvinfo : EIATTR_EXIT_INSTR_OFFSETS
	.align		4
        /*0058*/ 	.byte	0x04, 0x1c
        /*005a*/ 	.short	(.L_71 - .L_70)


	//   ....[0]....
.L_70:
        /*005c*/ 	.word	0x00000140


	//----- nvinfo : EIATTR_CBANK_PARAM_SIZE
	.align		4
.L_71:
        /*0060*/ 	.byte	0x03, 0x19
        /*0062*/ 	.short	0x001c


	//----- nvinfo : EIATTR_PARAM_CBANK
	.align		4
        /*0064*/ 	.byte	0x04, 0x0a
        /*0066*/ 	.short	(.L_73 - .L_72)
	.align		4
.L_72:
        /*0068*/ 	.word	index@(.nv.constant0._Z34correct_frame_and_convert_adu_to_ePfS_S_f)
        /*006c*/ 	.short	0x0380
        /*006e*/ 	.short	0x001c


	//----- nvinfo : EIATTR_SW_WAR
	.align		4
.L_73:
        /*0070*/ 	.byte	0x04, 0x36
        /*0072*/ 	.short	(.L_75 - .L_74)
.L_74:
        /*0074*/ 	.word	0x00000008
.L_75:


//--------------------- .nv.info._Z31raw_adu_to_e_and_estimate_noisePfS_S_S_fffS_ --------------------------
	.section	.nv.info._Z31raw_adu_to_e_and_estimate_noisePfS_S_S_fffS_,"",@"SHT_CUDA_INFO"
	.sectionflags	@""
	.align	4


	//----- nvinfo : EIATTR_CUDA_API_VERSION
	.align		4
        /*0000*/ 	.byte	0x04, 0x37
        /*0002*/ 	.short	(.L_77 - .L_76)
.L_76:
        /*0004*/ 	.word	0x00000082


	//----- nvinfo : EIATTR_KPARAM_INFO
	.align		4
.L_77:
        /*0008*/ 	.byte	0x04, 0x17
        /*000a*/ 	.short	(.L_79 - .L_78)
.L_78:
        /*000c*/ 	.word	0x00000000
        /*0010*/ 	.short	0x0007
        /*0012*/ 	.short	0x0030
        /*0014*/ 	.byte	0x00, 0xf5, 0x21, 0x00


	//----- nvinfo : EIATTR_KPARAM_INFO
	.align		4
.L_79:
        /*0018*/ 	.byte	0x04, 0x17
        /*001a*/ 	.short	(.L_81 - .L_80)
.L_80:
        /*001c*/ 	.word	0x00000000
        /*0020*/ 	.short	0x0006
        /*0022*/ 	.short	0x0028
        /*0024*/ 	.byte	0x00, 0xf0, 0x11, 0x00


	//----- nvinfo : EIATTR_KPARAM_INFO
	.align		4
.L_81:
        /*0028*/ 	.byte	0x04, 0x17
        /*002a*/ 	.short	(.L_83 - .L_82)
.L_82:
        /*002c*/ 	.word	0x00000000
        /*0030*/ 	.short	0x0005
        /*0032*/ 	.short	0x0024
        /*0034*/ 	.byte	0x00, 0xf0, 0x11, 0x00


	//----- nvinfo : EIATTR_KPARAM_INFO
	.align		4
.L_83:
        /*0038*/ 	.byte	0x04, 0x17
        /*003a*/ 	.short	(.L_85 - .L_84)
.L_84:
        /*003c*/ 	.word	0x00000000
        /*0040*/ 	.short	0x0004
        /*0042*/ 	.short	0x0020
        /*0044*/ 	.byte	0x00, 0xf0, 0x11, 0x00


	//----- nvinfo : EIATTR_KPARAM_INFO
	.align		4
.L_85:
        /*0048*/ 	.byte	0x04, 0x17
        /*004a*/ 	.short	(.L_87 - .L_86)
.L_86:
        /*004c*/ 	.word	0x00000000
        /*0050*/ 	.short	0x0003
        /*0052*/ 	.short	0x0018
        /*0054*/ 	.byte	0x00, 0xf5, 0x21, 0x00


	//----- nvinfo : EIATTR_KPARAM_INFO
	.align		4
.L_87:
        /*0058*/ 	.byte	0x04, 0x17
        /*005a*/ 	.short	(.L_89 - .L_88)
.L_88:
        /*005c*/ 	.word	0x00000000
        /*0060*/ 	.short	0x0002
        /*0062*/ 	.short	0x0010
        /*0064*/ 	.byte	0x00, 0xf5, 0x21, 0x00


	//----- nvinfo : EIATTR_KPARAM_INFO
	.align		4
.L_89:
        /*0068*/ 	.byte	0x04, 0x17
        /*006a*/ 	.short	(.L_91 - .L_90)
.L_90:
        /*006c*/ 	.word	0x00000000
        /*0070*/ 	.short	0x0001
        /*0072*/ 	.short	0x0008
        /*0074*/ 	.byte	0x00, 0xf5, 0x21, 0x00


	//----- nvinfo : EIATTR_KPARAM_INFO
	.align		4
.L_91:
        /*0078*/ 	.byte	0x04, 0x17
        /*007a*/ 	.short	(.L_93 - .L_92)
.L_92:
        /*007c*/ 	.word	0x00000000
        /*0080*/ 	.short	0x0000
        /*0082*/ 	.short	0x0000
        /*0084*/ 	.byte	0x00, 0xf5, 0x21, 0x00


	//----- nvinfo : EIATTR_SPARSE_MMA_MASK
	.align		4
.L_93:
        /*0088*/ 	.byte	0x03, 0x50
        /*008a*/ 	.short	0x0000


	//----- nvinfo : EIATTR_MAXREG_COUNT
	.align		4
        /*008c*/ 	.byte	0x03, 0x1b
        /*008e*/ 	.short	0x00ff


	//----- nvinfo : EIATTR_MERCURY_ISA_VERSION
	.align		4
        /*0090*/ 	.byte	0x03, 0x5f
        /*0092*/ 	.short	0x0101


	//----- nvinfo : EIATTR_VRC_CTA_INIT_COUNT
	.align		4
        /*0094*/ 	.byte	0x02, 0x4a
	.zero		1
	.zero		1


	//----- nvinfo : EIATTR_EXIT_INSTR_OFFSETS
	.align		4
        /*0098*/ 	.byte	0x04, 0x1c
        /*009a*/ 	.short	(.L_95 - .L_94)


	//   ....[0]....
.L_94:
        /*009c*/ 	.word	0x000003a0


	//----- nvinfo : EIATTR_CRS_STACK_SIZE
	.align		4
.L_95:
        /*00a0*/ 	.byte	0x04, 0x1e
        /*00a2*/ 	.short	(.L_97 - .L_96)
.L_96:
        /*00a4*/ 	.word	0x00000000


	//----- nvinfo : EIATTR_CBANK_PARAM_SIZE
	.align		4
.L_97:
        /*00a8*/ 	.byte	0x03, 0x19
        /*00aa*/ 	.short	0x0038


	//----- nvinfo : EIATTR_PARAM_CBANK
	.align		4
        /*00ac*/ 	.byte	0x04, 0x0a
        /*00ae*/ 	.short	(.L_99 - .L_98)
	.align		4
.L_98:
        /*00b0*/ 	.word	index@(.nv.constant0._Z31raw_adu_to_e_and_estimate_noisePfS_S_S_fffS_)
        /*00b4*/ 	.short	0x0380
        /*00b6*/ 	.short	0x0038


	//----- nvinfo : EIATTR_SW_WAR
	.align		4
.L_99:
        /*00b8*/ 	.byte	0x04, 0x36
        /*00ba*/ 	.short	(.L_101 - .L_100)
.L_100:
        /*00bc*/ 	.word	0x00000008
.L_101:


//--------------------- .nv.info._Z33estimate_noise_standard_deviationPfS_fffS_ --------------------------
	.section	.nv.info._Z33estimate_noise_standard_deviationPfS_fffS_,"",@"SHT_CUDA_INFO"
	.sectionflags	@""
	.align	4


	//----- nvinfo : EIATTR_CUDA_API_VERSION
	.align		4
        /*0000*/ 	.byte	0x04, 0x37
        /*0002*/ 	.short	(.L_103 - .L_102)
.L_102:
        /*0004*/ 	.word	0x00000082


	//----- nvinfo : EIATTR_KPARAM_INFO
	.align		4
.L_103:
        /*0008*/ 	.byte	0x04, 0x17
        /*000a*/ 	.short	(.L_105 - .L_104)
.L_104:
        /*000c*/ 	.word	0x00000000
        /*0010*/ 	.short	0x0005
        /*0012*/ 	.short	0x0020
        /*0014*/ 	.byte	0x00, 0xf5, 0x21, 0x00


	//----- nvinfo : EIATTR_KPARAM_INFO
	.align		4
.L_105:
        /*0018*/ 	.byte	0x04, 0x17
        /*001a*/ 	.short	(.L_107 - .L_106)
.L_106:
        /*001c*/ 	.word	0x00000000
        /*0020*/ 	.short	0x0004
        /*0022*/ 	.short	0x0018
        /*0024*/ 	.byte	0x00, 0xf0, 0x11, 0x00


	//----- nvinfo : EIATTR_KPARAM_INFO
	.align		4
.L_107:
        /*0028*/ 	.byte	0x04, 0x17
        /*002a*/ 	.short	(.L_109 - .L_108)
.L_108:
        /*002c*/ 	.word	0x00000000
        /*0030*/ 	.short	0x0003
        /*0032*/ 	.short	0x0014
        /*0034*/ 	.byte	0x00, 0xf0, 0x11, 0x00


	//----- nvinfo : EIATTR_KPARAM_INFO
	.align		4
.L_109:
        /*0038*/ 	.byte	0x04, 0x17
        /*003a*/ 	.short	(.L_111 - .L_110)
.L_110:
        /*003c*/ 	.word	0x00000000
        /*0040*/ 	.short	0x0002
        /*0042*/ 	.short	0x0010
        /*0044*/ 	.byte	0x00, 0xf0, 0x11, 0x00


	//----- nvinfo : EIATTR_KPARAM_INFO
	.align		4
.L_111:
        /*0048*/ 	.byte	0x04, 0x17
        /*004a*/ 	.short	(.L_113 - .L_112)
.L_112:
        /*004c*/ 	.word	0x00000000
        /*0050*/ 	.short	0x0001
        /*0052*/ 	.short	0x0008
        /*0054*/ 	.byte	0x00, 0xf5, 0x21, 0x00


	//----- nvinfo : EIATTR_KPARAM_INFO
	.align		4
.L_113:
        /*0058*/ 	.byte	0x04, 0x17
        /*005a*/ 	.short	(.L_115 - .L_114)
.L_114:
        /*005c*/ 	.word	0x00000000
        /*0060*/ 	.short	0x0000
        /*0062*/ 	.short	0x0000
        /*0064*/ 	.byte	0x00, 0xf5, 0x21, 0x00


	//----- nvinfo : EIATTR_SPARSE_MMA_MASK
	.align		4
.L_115:
        /*0068*/ 	.byte	0x03, 0x50
        /*006a*/ 	.short	0x0000


	//----- nvinfo : EIATTR_MAXREG_COUNT
	.align		4
        /*006c*/ 	.byte	0x03, 0x1b
        /*006e*/ 	.short	0x00ff


	//----- nvinfo : EIATTR_MERCURY_ISA_VERSION
	.align		4
        /*0070*/ 	.byte	0x03, 0x5f
        /*0072*/ 	.short	0x0101


	//----- nvinfo : EIATTR_VRC_CTA_INIT_COUNT
	.align		4
        /*0074*/ 	.byte	0x02, 0x4a
	.zero		1
	.zero		1


	//----- nvinfo : EIATTR_EXIT_INSTR_OFFSETS
	.align		4
        /*0078*/ 	.byte	0x04, 0x1c
        /*007a*/ 	.short	(.L_117 - .L_116)


	//   ....[0]....
.L_116:
        /*007c*/ 	.word	0x00000310


	//----- nvinfo : EIATTR_CRS_STACK_SIZE
	.align		4
.L_117:
        /*0080*/ 	.byte	0x04, 0x1e
        /*0082*/ 	.short	(.L_119 - .L_118)
.L_118:
        /*0084*/ 	.word	0x00000000


	//----- nvinfo : EIATTR_CBANK_PARAM_SIZE
	.align		4
.L_119:
        /*0088*/ 	.byte	0x03, 0x19
        /*008a*/ 	.short	0x0028


	//----- nvinfo : EIATTR_PARAM_CBANK
	.align		4
        /*008c*/ 	.byte	0x04, 0x0a
        /*008e*/ 	.short	(.L_121 - .L_120)
	.align		4
.L_120:
        /*0090*/ 	.word	index@(.nv.constant0._Z33estimate_noise_standard_deviationPfS_fffS_)
        /*0094*/ 	.short	0x0380
        /*0096*/ 	.short	0x0028


	//----- nvinfo : EIATTR_SW_WAR
	.align		4
.L_121:
        /*0098*/ 	.byte	0x04, 0x36
        /*009a*/ 	.short	(.L_123 - .L_122)
.L_122:
        /*009c*/ 	.word	0x00000008
.L_123:


//--------------------- .nv.info._Z19var_e_to_invvar_aduPfS_f --------------------------
	.section	.nv.info._Z19var_e_to_invvar_aduPfS_f,"",@"SHT_CUDA_INFO"
	.sectionflags	@""
	.align	4


	//----- nvinfo : EIATTR_CUDA_API_VERSION
	.align		4
        /*0000*/ 	.byte	0x04, 0x37
        /*0002*/ 	.short	(.L_125 - .L_124)
.L_124:
        /*0004*/ 	.word	0x00000082


	//----- nvinfo : EIATTR_KPARAM_INFO
	.align		4
.L_125:
        /*0008*/ 	.byte	0x04, 0x17
        /*000a*/ 	.short	(.L_127 - .L_126)
.L_126:
        /*000c*/ 	.word	0x00000000
        /*0010*/ 	.short	0x0002
        /*0012*/ 	.short	0x0010
        /*0014*/ 	.byte	0x00, 0xf0, 0x11, 0x00


	//----- nvinfo : EIATTR_KPARAM_INFO
	.align		4
.L_127:
        /*0018*/ 	.byte	0x04, 0x17
        /*001a*/ 	.short	(.L_129 - .L_128)
.L_128:
        /*001c*/ 	.word	0x00000000
        /*0020*/ 	.short	0x0001
        /*0022*/ 	.short	0x0008
        /*0024*/ 	.byte	0x00, 0xf5, 0x21, 0x00


	//----- nvinfo : EIATTR_KPARAM_INFO
	.align		4
.L_129:
        /*0028*/ 	.byte	0x04, 0x17
        /*002a*/ 	.short	(.L_131 - .L_130)
.L_130:
        /*002c*/ 	.word	0x00000000
        /*0030*/ 	.short	0x0000
        /*0032*/ 	.short	0x0000
        /*0034*/ 	.byte	0x00, 0xf5, 0x21, 0x00


	//----- nvinfo : EIATTR_SPARSE_MMA_MASK
	.align		4
.L_131:
        /*0038*/ 	.byte	0x03, 0x50
        /*003a*/ 	.short	0x0000


	//----- nvinfo : EIATTR_MAXREG_COUNT
	.align		4
        /*003c*/ 	.byte	0x03, 0x1b
        /*003e*/ 	.short	0x00ff


	//----- nvinfo : EIATTR_MERCURY_ISA_VERSION
	.align		4
        /*0040*/ 	.byte	0x03, 0x5f
        /*0042*/ 	.short	0x0101


	//----- nvinfo : EIATTR_VRC_CTA_INIT_COUNT
	.align		4
        /*0044*/ 	.byte	0x02, 0x4a
	.zero		1
	.zero		1


	//----- nvinfo : EIATTR_EXIT_INSTR_OFFSETS
	.align		4
        /*0048*/ 	.byte	0x04, 0x1c
        /*004a*/ 	.short	(.L_133 - .L_132)


	//   ....[0]....
.L_132:
        /*004c*/ 	.word	0x00000290


	//----- nvinfo : EIATTR_CRS_STACK_SIZE
	.align		4
.L_133:
        /*0050*/ 	.byte	0x04, 0x1e
        /*0052*/ 	.short	(.L_135 - .L_134)
.L_134:
        /*0054*/ 	.word	0x00000000


	//----- nvinfo : EIATTR_CBANK_PARAM_SIZE
	.align		4
.L_135:
        /*0058*/ 	.byte	0x03, 0x19
        /*005a*/ 	.short	0x0014


	//----- nvinfo : EIATTR_PARAM_CBANK
	.align		4
        /*005c*/ 	.byte	0x04, 0x0a
        /*005e*/ 	.short	(.L_137 - .L_136)
	.align		4
.L_136:
        /*0060*/ 	.word	index@(.nv.constant0._Z19var_e_to_invvar_aduPfS_f)
        /*0064*/ 	.short	0x0380
        /*0066*/ 	.short	0x0014


	//----- nvinfo : EIATTR_SW_WAR
	.align		4
.L_137:
        /*0068*/ 	.byte	0x04, 0x36
        /*006a*/ 	.short	(.L_139 - .L_138)
.L_138:
        /*006c*/ 	.word	0x00000008
.L_139:


//--------------------- .nv.callgraph             --------------------------
	.section	.nv.callgraph,"",@"SHT_CUDA_CALLGRAPH"
	.align	4
	.sectionentsize	8
	.align		4
        /*0000*/ 	.word	0x00000000
	.align		4
        /*0004*/ 	.word	0xffffffff
	.align		4
        /*0008*/ 	.word	0x00000000
	.align		4
        /*000c*/ 	.word	0xfffffffe
	.align		4
        /*0010*/ 	.word	0x00000000
	.align		4
        /*0014*/ 	.word	0xfffffffd
	.align		4
        /*0018*/ 	.word	0x00000000
	.align		4
        /*001c*/ 	.word	0xfffffffc


//--------------------- .text._Z26variance_over_gain_squaredPfS_fS_ --------------------------
	.section	.text._Z26variance_over_gain_squaredPfS_fS_,"ax",@progbits
	.align	128
        .global         _Z26variance_over_gain_squaredPfS_fS_
        .type           _Z26variance_over_gain_squaredPfS_fS_,@function
        .size           _Z26variance_over_gain_squaredPfS_fS_,(.L_x_59 - _Z26variance_over_gain_squaredPfS_fS_)
        .other          _Z26variance_over_gain_squaredPfS_fS_,@"STO_CUDA_ENTRY STV_DEFAULT"
_Z26variance_over_gain_squaredPfS_fS_:
.text._Z26variance_over_gain_squaredPfS_fS_:
[----:B------:R-:W-:Y:S01]  /*0000*/  LDC R1, c[0x0][0x37c] ;  /* 0x0000df00ff017b82 */ /* 0x000fe20000000800 */
[----:B------:R-:W0:Y:S07]  /*0010*/  S2R R0, SR_TID.X ;  /* 0x0000000000007919 */ /* 0x000e2e0000002100 */
[----:B------:R-:W0:Y:S01]  /*0020*/  S2UR UR6, SR_CTAID.X ;  /* 0x00000000000679c3 */ /* 0x000e220000002500 */
[----:B------:R-:W1:Y:S07]  /*0030*/  LDCU.64 UR4, c[0x0][0x358] ;  /* 0x00006b00ff0477ac */ /* 0x000e6e0008000a00 */
[----:B------:R-:W0:Y:S08]  /*0040*/  LDC R5, c[0x0][0x370] ;  /* 0x0000dc00ff057b82 */ /* 0x000e300000000800 */
[----:B------:R-:W2:Y:S08]  /*0050*/  LDC.64 R8, c[0x0][0x388] ;  /* 0x0000e200ff087b82 */ /* 0x000eb00000000a00 */
[----:B------:R-:W3:Y:S01]  /*0060*/  LDC.64 R6, c[0x0][0x380] ;  /* 0x0000e000ff067b82 */ /* 0x000ee20000000a00 */
[----:B0-----:R-:W-:Y:S01]  /*0070*/  IMAD R5, R5, UR6, R0 ;  /* 0x0000000605057c24 */ /* 0x001fe2000f8e0200 */
[----:B------:R-:W0:Y:S06]  /*0080*/  LDCU UR6, c[0x0][0x390] ;  /* 0x00007200ff0677ac */ /* 0x000e2c0008000800 */
[----:B------:R-:W4:Y:S01]  /*0090*/  LDC.64 R2, c[0x0][0x398] ;  /* 0x0000e600ff027b82 */ /* 0x000f220000000a00 */
[----:B--2---:R-:W-:-:S05]  /*00a0*/  IMAD.WIDE R8, R5, 0x4, R8 ;  /* 0x0000000405087825 */ /* 0x004fca00078e0208 */
[----:B-1----:R-:W0:Y:S01]  /*00b0*/  LDG.E R4, desc[UR4][R8.64] ;  /* 0x0000000408047981 */ /* 0x002e22000c1e1900 */
[----:B---3--:R-:W-:-:S05]  /*00c0*/  IMAD.WIDE R6, R5, 0x4, R6 ;  /* 0x0000000405067825 */ /* 0x008fca00078e0206 */
[----:B------:R1:W5:Y:S01]  /*00d0*/  LDG.E R0, desc[UR4][R6.64] ;  /* 0x0000000406007981 */ /* 0x000362000c1e1900 */
[----:B------:R-:W-:Y:S01]  /*00e0*/  BSSY.RECONVERGENT B0, `(.L_x_0) ;  /* 0x0000047000007945 */ /* 0x000fe20003800200 */
[----:B----4-:R-:W-:-:S04]  /*00f0*/  IMAD.WIDE R2, R5, 0x4, R2 ;  /* 0x0000000405027825 */ /* 0x010fc800078e0202 */
[----:B------:R-:W-:Y:S02]  /*0100*/  HFMA2 R5, -RZ, RZ, 1.875, 0 ;  /* 0x3f800000ff057431 */ /* 0x000fe400000001ff */
[----:B0-----:R-:W-:-:S05]  /*0110*/  FMUL R4, R4, UR6 ;  /* 0x0000000604047c20 */ /* 0x001fca0008400000 */
[----:B------:R-:W-:-:S13]  /*0120*/  FSETP.NEU.AND P0, PT, R4, 1, PT ;  /* 0x3f8000000400780b */ /* 0x000fda0003f0d000 */
[----:B-1----:R-:W-:Y:S05]  /*0130*/  @!P0 BRA `(.L_x_1) ;  /* 0x0000000400048947 */ /* 0x002fea0003800000 */
[----:B------:R-:W-:-:S13]  /*0140*/  FSETP.NAN.AND P0, PT, |R4|, |R4|, PT ;  /* 0x400000040400720b */ /* 0x000fda0003f08200 */
[----:B------:R-:W-:Y:S01]  /*0150*/  @P0 FADD R5, R4, 2 ;  /* 0x4000000004050421 */ /* 0x000fe20000000000 */
[----:B------:R-:W-:Y:S06]  /*0160*/  @P0 BRA `(.L_x_1) ;  /* 0x0000000000f80947 */ /* 0x000fec0003800000 */
[C---:B------:R-:W-:Y:S01]  /*0170*/  FMUL R5, |R4|.reuse, 16777216 ;  /* 0x4b80000004057820 */ /* 0x040fe20000400200 */
[----:B------:R-:W-:Y:S02]  /*0180*/  FSETP.GEU.AND P0, PT, |R4|, 1.175494350822287508e-38, PT ;  /* 0x008000000400780b */ /* 0x000fe40003f0e200 */
[----:B------:R-:W-:Y:S02]  /*0190*/  MOV R11, 0x3a2c32e4 ;  /* 0x3a2c32e4000b7802 */ /* 0x000fe40000000f00 */
[----:B------:R-:W-:-:S04]  /*01a0*/  FSEL R5, R5, |R4|, !P0 ;  /* 0x4000000405057208 */ /* 0x000fc80004000000 */
[----:B------:R-:W-:-:S04]  /*01b0*/  IADD3 R6, PT, PT, R5, -0x3f3504f3, RZ ;  /* 0xc0cafb0d05067810 */ /* 0x000fc80007ffe0ff */
[----:B------:R-:W-:-:S04]  /*01c0*/  LOP3.LUT R6, R6, 0xff800000, RZ, 0xc0, !PT ;  /* 0xff80000006067812 */ /* 0x000fc800078ec0ff */
[-C--:B------:R-:W-:Y:S02]  /*01d0*/  IADD3 R5, PT, PT, R5, -R6.reuse, RZ ;  /* 0x8000000605057210 */ /* 0x080fe40007ffe0ff */
[----:B------:R-:W-:-:S03]  /*01e0*/  I2FP.F32.S32 R6, R6 ;  /* 0x0000000600067245 */ /* 0x000fc60000201400 */
[C---:B------:R-:W-:Y:S01]  /*01f0*/  FADD R8, R5.reuse, 1 ;  /* 0x3f80000005087421 */ /* 0x040fe20000000000 */
[----:B------:R-:W-:Y:S01]  /*0200*/  FADD R7, R5, -1 ;  /* 0xbf80000005077421 */ /* 0x000fe20000000000 */
[----:B------:R-:W-:Y:S02]  /*0210*/  FSEL R5, RZ, -24, P0 ;  /* 0xc1c00000ff057808 */ /* 0x000fe40000000000 */
[----:B------:R-:W-:Y:S01]  /*0220*/  FSETP.NEU.AND P0, PT, |R4|, +INF , PT ;  /* 0x7f8000000400780b */ /* 0x000fe20003f0d200 */
[----:B------:R-:W-:Y:S01]  /*0230*/  FADD R9, R7, R7 ;  /* 0x0000000707097221 */ /* 0x000fe20000000000 */
[----:B------:R-:W0:Y:S01]  /*0240*/  MUFU.RCP R8, R8 ;  /* 0x0000000800087308 */ /* 0x000e220000001000 */
[----:B------:R-:W-:Y:S01]  /*0250*/  FFMA R5, R6, 1.1920928955078125e-07, R5 ;  /* 0x3400000006057823 */ /* 0x000fe20000000005 */
[----:B------:R-:W-:-:S13]  /*0260*/  FSETP.NEU.AND P0, PT, R4, RZ, P0 ;  /* 0x000000ff0400720b */ /* 0x000fda000070d000 */
[----:B------:R-:W-:Y:S01]  /*0270*/  @!P0 FADD R4, R4, R4 ;  /* 0x0000000404048221 */ /* 0x000fe20000000000 */
[----:B0-----:R-:W-:-:S04]  /*0280*/  FMUL R10, R8, R9 ;  /* 0x00000009080a7220 */ /* 0x001fc80000400000 */
[----:B------:R-:W-:Y:S01]  /*0290*/  FADD R9, R7, -R10 ;  /* 0x8000000a07097221 */ /* 0x000fe20000000000 */
[CC--:B------:R-:W-:Y:S01]  /*02a0*/  FMUL R6, R10.reuse, R10.reuse ;  /* 0x0000000a0a067220 */ /* 0x0c0fe20000400000 */
[----:B------:R-:W-:Y:S02]  /*02b0*/  FFMA R14, R10, 1.4426950216293334961, R5 ;  /* 0x3fb8aa3b0a0e7823 */ /* 0x000fe40000000005 */
[----:B------:R-:W-:Y:S01]  /*02c0*/  FADD R12, R9, R9 ;  /* 0x00000009090c7221 */ /* 0x000fe20000000000 */
[C---:B------:R-:W-:Y:S01]  /*02d0*/  FFMA R9, R6.reuse, R11, 0.0032181653659790754318 ;  /* 0x3b52e7db06097423 */ /* 0x040fe2000000000b */
[----:B------:R-:W-:Y:S02]  /*02e0*/  FADD R5, R5, -R14 ;  /* 0x8000000e05057221 */ /* 0x000fe40000000000 */
[----:B------:R-:W-:Y:S01]  /*02f0*/  FFMA R7, R7, -R10, R12 ;  /* 0x8000000a07077223 */ /* 0x000fe2000000000c */
[----:B------:R-:W-:Y:S01]  /*0300*/  FFMA R9, R6, R9, 0.018033718690276145935 ;  /* 0x3c93bb7306097423 */ /* 0x000fe20000000009 */
[----:B------:R-:W-:-:S02]  /*0310*/  FFMA R12, R10, 1.4426950216293334961, R5 ;  /* 0x3fb8aa3b0a0c7823 */ /* 0x000fc40000000005 */
[----:B------:R-:W-:Y:S01]  /*0320*/  FMUL R7, R8, R7 ;  /* 0x0000000708077220 */ /* 0x000fe20000400000 */
[----:B------:R-:W-:-:S03]  /*0330*/  FFMA R9, R6, R9, 0.12022458761930465698 ;  /* 0x3df6384f06097423 */ /* 0x000fc60000000009 */
[----:B------:R-:W-:Y:S01]  /*0340*/  FFMA R5, R7, 1.4426950216293334961, R12 ;  /* 0x3fb8aa3b07057823 */ /* 0x000fe2000000000c */
[----:B------:R-:W-:-:S03]  /*0350*/  FMUL R9, R6, R9 ;  /* 0x0000000906097220 */ /* 0x000fc60000400000 */
[----:B------:R-:W-:Y:S01]  /*0360*/  FFMA R8, R10, 1.9251366722983220825e-08, R5 ;  /* 0x32a55e340a087823 */ /* 0x000fe20000000005 */
[----:B------:R-:W-:-:S04]  /*0370*/  FMUL R6, R9, 3 ;  /* 0x4040000009067820 */ /* 0x000fc80000400000 */
[----:B------:R-:W-:Y:S01]  /*0380*/  FFMA R6, R7, R6, R8 ;  /* 0x0000000607067223 */ /* 0x000fe20000000008 */
[----:B------:R-:W-:-:S03]  /*0390*/  HFMA2 R8, -RZ, RZ, 0.64013671875, -15.109375 ;  /* 0x391fcb8eff087431 */ /* 0x000fc600000001ff */
[----:B------:R-:W-:-:S04]  /*03a0*/  FFMA R9, R10, R9, R6 ;  /* 0x000000090a097223 */ /* 0x000fc80000000006 */
[----:B------:R-:W-:-:S04]  /*03b0*/  FADD R5, R14, R9 ;  /* 0x000000090e057221 */ /* 0x000fc80000000000 */
[----:B------:R-:W-:Y:S01]  /*03c0*/  FMUL R6, R5, 2 ;  /* 0x4000000005067820 */ /* 0x000fe20000400000 */
[----:B------:R-:W-:-:S03]  /*03d0*/  FADD R14, -R14, R5 ;  /* 0x000000050e0e7221 */ /* 0x000fc60000000100 */
[----:B------:R-:W0:Y:S01]  /*03e0*/  FRND R7, R6 ;  /* 0x0000000600077307 */ /* 0x000e220000201000 */
[----:B------:R-:W-:Y:S01]  /*03f0*/  FADD R14, R9, -R14 ;  /* 0x8000000e090e7221 */ /* 0x000fe20000000000 */
[----:B------:R-:W-:Y:S01]  /*0400*/  FFMA R5, R5, 2, -R6 ;  /* 0x4000000005057823 */ /* 0x000fe20000000806 */
[----:B------:R-:W-:-:S03]  /*0410*/  FSETP.GT.AND P2, PT, |R6|, 152, PT ;  /* 0x431800000600780b */ /* 0x000fc60003f44200 */
[----:B------:R-:W-:Y:S01]  /*0420*/  FFMA R14, R14, 2, R5 ;  /* 0x400000000e0e7823 */ /* 0x000fe20000000005 */
[----:B0-----:R-:W-:Y:S01]  /*0430*/  FADD R5, R6, -R7 ;  /* 0x8000000706057221 */ /* 0x001fe20000000000 */
[----:B------:R-:W-:-:S03]  /*0440*/  FSETP.GT.AND P1, PT, R7, RZ, PT ;  /* 0x000000ff0700720b */ /* 0x000fc60003f24000 */
[----:B------:R-:W-:Y:S01]  /*0450*/  FADD R5, R5, R14 ;  /* 0x0000000e05057221 */ /* 0x000fe20000000000 */
[----:B------:R-:W-:Y:S02]  /*0460*/  SEL R7, RZ, 0x83000000, P1 ;  /* 0x83000000ff077807 */ /* 0x000fe40000800000 */
[----:B------:R-:W-:Y:S01]  /*0470*/  FSETP.GEU.AND P1, PT, R6, RZ, PT ;  /* 0x000000ff0600720b */ /* 0x000fe20003f2e000 */
[----:B------:R-:W-:Y:S01]  /*0480*/  FFMA R8, R5, R8, 0.0013391353422775864601 ;  /* 0x3aaf85ed05087423 */ /* 0x000fe20000000008 */
[----:B------:R-:W-:-:S03]  /*0490*/  IADD3 R9, PT, PT, R7, 0x7f000000, RZ ;  /* 0x7f00000007097810 */ /* 0x000fc60007ffe0ff */
[C---:B------:R-:W-:Y:S02]  /*04a0*/  FFMA R10, R5.reuse, R8, 0.0096188392490148544312 ;  /* 0x3c1d9856050a7423 */ /* 0x040fe40000000008 */
[----:B------:R-:W0:Y:S02]  /*04b0*/  F2I.NTZ R8, R6 ;  /* 0x0000000600087305 */ /* 0x000e240000203100 */
[----:B------:R-:W-:-:S04]  /*04c0*/  FFMA R10, R5, R10, 0.055503588169813156128 ;  /* 0x3d6357bb050a7423 */ /* 0x000fc8000000000a */
[----:B------:R-:W-:-:S04]  /*04d0*/  FFMA R10, R5, R10, 0.24022644758224487305 ;  /* 0x3e75fdec050a7423 */ /* 0x000fc8000000000a */
[----:B------:R-:W-:-:S04]  /*04e0*/  FFMA R10, R5, R10, 0.69314718246459960938 ;  /* 0x3f317218050a7423 */ /* 0x000fc8000000000a */
[----:B------:R-:W-:Y:S01]  /*04f0*/  FFMA R10, R5, R10, 1 ;  /* 0x3f800000050a7423 */ /* 0x000fe2000000000a */
[----:B0-----:R-:W-:Y:S02]  /*0500*/  LEA R8, R8, -R7, 0x17 ;  /* 0x8000000708087211 */ /* 0x001fe400078eb8ff */
[----:B------:R-:W-:Y:S01]  /*0510*/  FSEL R5, RZ, +INF , !P1 ;  /* 0x7f800000ff057808 */ /* 0x000fe20004800000 */
[----:B------:R-:W-:-:S04]  /*0520*/  FMUL R9, R9, R10 ;  /* 0x0000000a09097220 */ /* 0x000fc80000400000 */
[----:B------:R-:W-:Y:S01]  /*0530*/  @!P2 FMUL R5, R8, R9 ;  /* 0x000000090805a220 */ /* 0x000fe20000400000 */
[----:B------:R-:W-:-:S07]  /*0540*/  @!P0 LOP3.LUT R5, R4, 0x7fffffff, RZ, 0xc0, !PT ;  /* 0x7fffffff04058812 */ /* 0x000fce00078ec0ff */
.L_x_1:
[----:B------:R-:W-:Y:S05]  /*0550*/  BSYNC.RECONVERGENT B0 ;  /* 0x0000000000007941 */ /* 0x000fea0003800200 */
.L_x_0:
[----:B-----5:R-:W-:-:S05]  /*0560*/  FMUL R5, R0, R5 ;  /* 0x0000000500057220 */ /* 0x020fca0000400000 */
[----:B------:R-:W-:Y:S01]  /*0570*/  STG.E desc[UR4][R2.64], R5 ;  /* 0x0000000502007986 */ /* 0x000fe2000c101904 */
[----:B------:R-:W-:Y:S05]  /*0580*/  EXIT ;  /* 0x000000000000794d */ /* 0x000fea0003800000 */
.L_x_2:
[----:B------:R-:W-:-:S00]  /*0590*/  BRA `(.L_x_2) ;  /* 0xfffffffc00fc7947 */ /* 0x000fc0000383ffff */
[----:B------:R-:W-:-:S00]  /*05a0*/  NOP ;  /* 0x0000000000007918 */ /* 0x000fc00000000000 */
        /* <DEDUP_REMOVED lines=13> */
.L_x_59:


//--------------------- .text._Z34correct_frame_and_convert_adu_to_ePfS_S_f --------------------------
	.section	.text._Z34correct_frame_and_convert_adu_to_ePfS_S_f,"ax",@progbits
	.align	128
        .global         _Z34correct_frame_and_convert_adu_to_ePfS_S_f
        .type           _Z34correct_frame_and_convert_adu_to_ePfS_S_f,@function
        .size           _Z34correct_frame_and_convert_adu_to_ePfS_S_f,(.L_x_60 - _Z34correct_frame_and_convert_adu_to_ePfS_S_f)
        .other          _Z34correct_frame_and_convert_adu_to_ePfS_S_f,@"STO_CUDA_ENTRY STV_DEFAULT"
_Z34correct_frame_and_convert_adu_to_ePfS_S_f:
.text._Z34correct_frame_and_convert_adu_to_ePfS_S_f:
[----:B------:R-:W-:Y:S01]  /*0000*/  LDC R1, c[0x0][0x37c] ;  /* 0x0000df00ff017b82 */ /* 0x000fe20000000800 */
[----:B------:R-:W0:Y:S07]  /*0010*/  S2R R0, SR_TID.X ;  /* 0x0000000000007919 */ /* 0x000e2e0000002100 */
[----:B------:R-:W0:Y:S01]  /*0020*/  S2UR UR6, SR_CTAID.X ;  /* 0x00000000000679c3 */ /* 0x000e220000002500 */
[----:B------:R-:W1:Y:S07]  /*0030*/  LDCU.64 UR4, c[0x0][0x358] ;  /* 0x00006b00ff0477ac */ /* 0x000e6e0008000a00 */
[----:B------:R-:W0:Y:S08]  /*0040*/  LDC R9, c[0x0][0x370] ;  /* 0x0000dc00ff097b82 */ /* 0x000e300000000800 */
[----:B------:R-:W2:Y:S08]  /*0050*/  LDC.64 R4, c[0x0][0x388] ;  /* 0x0000e200ff047b82 */ /* 0x000eb00000000a00 */
[----:B------:R-:W3:Y:S08]  /*0060*/  LDC.64 R2, c[0x0][0x380] ;  /* 0x0000e000ff027b82 */ /* 0x000ef00000000a00 */
[----:B------:R-:W4:Y:S01]  /*0070*/  LDC.64 R6, c[0x0][0x390] ;  /* 0x0000e400ff067b82 */ /* 0x000f220000000a00 */
[----:B0-----:R-:W-:Y:S01]  /*0080*/  IMAD R9, R9, UR6, R0 ;  /* 0x0000000609097c24 */ /* 0x001fe2000f8e0200 */
[----:B------:R-:W0:Y:S03]  /*0090*/  LDCU UR6, c[0x0][0x398] ;  /* 0x00007300ff0677ac */ /* 0x000e260008000800 */
[----:B--2---:R-:W-:-:S06]  /*00a0*/  IMAD.WIDE R4, R9, 0x4, R4 ;  /* 0x0000000409047825 */ /* 0x004fcc00078e0204 */
[----:B-1----:R-:W2:Y:S01]  /*00b0*/  LDG.E R5, desc[UR4][R4.64] ;  /* 0x0000000404057981 */ /* 0x002ea2000c1e1900 */
[----:B---3--:R-:W-:-:S05]  /*00c0*/  IMAD.WIDE R2, R9, 0x4, R2 ;  /* 0x0000000409027825 */ /* 0x008fca00078e0202 */
[----:B------:R-:W2:Y:S01]  /*00d0*/  LDG.E R0, desc[UR4][R2.64] ;  /* 0x0000000402007981 */ /* 0x000ea2000c1e1900 */
[----:B----4-:R-:W-:-:S06]  /*00e0*/  IMAD.WIDE R6, R9, 0x4, R6 ;  /* 0x0000000409067825 */ /* 0x010fcc00078e0206 */
[----:B------:R-:W3:Y:S01]  /*00f0*/  LDG.E R7, desc[UR4][R6.64] ;  /* 0x0000000406077981 */ /* 0x000ee2000c1e1900 */
[----:B--2---:R-:W-:-:S04]  /*0100*/  FADD R0, R0, -R5 ;  /* 0x8000000500007221 */ /* 0x004fc80000000000 */
[----:B---3--:R-:W-:-:S04]  /*0110*/  FMUL R0, R0, R7 ;  /* 0x0000000700007220 */ /* 0x008fc80000400000 */
[----:B0-----:R-:W-:-:S05]  /*0120*/  FMUL R9, R0, UR6 ;  /* 0x0000000600097c20 */ /* 0x001fca0008400000 */
[----:B------:R-:W-:Y:S01]  /*0130*/  STG.E desc[UR4][R2.64], R9 ;  /* 0x0000000902007986 */ /* 0x000fe2000c101904 */
[----:B------:R-:W-:Y:S05]  /*0140*/  EXIT ;  /* 0x000000000000794d */ /* 0x000fea0003800000 */
.L_x_3:
        /* <DEDUP_REMOVED lines=11> */
.L_x_60:


//--------------------- .text._Z31raw_adu_to_e_and_estimate_noisePfS_S_S_fffS_ --------------------------
	.section	.text._Z31raw_adu_to_e_and_estimate_noisePfS_S_S_fffS_,"ax",@progbits
	.align	128
        .global         _Z31raw_adu_to_e_and_estimate_noisePfS_S_S_fffS_
        .type           _Z31raw_adu_to_e_and_estimate_noisePfS_S_S_fffS_,@function
        .size           _Z31raw_adu_to_e_and_estimate_noisePfS_S_S_fffS_,(.L_x_54 - _Z31raw_adu_to_e_and_estimate_noisePfS_S_S_fffS_)
        .other          _Z31raw_adu_to_e_and_estimate_noisePfS_S_S_fffS_,@"STO_CUDA_ENTRY STV_DEFAULT"
_Z31raw_adu_to_e_and_estimate_noisePfS_S_S_fffS_:
.text._Z31raw_adu_to_e_and_estimate_noisePfS_S_S_fffS_:
        /* <DEDUP_REMOVED lines=8> */
[----:B0-----:R-:W-:-:S04]  /*0080*/  IMAD R2, R2, UR6, R3 ;  /* 0x0000000602027c24 */ /* 0x001fc8000f8e0203 */
[----:B--2---:R-:W-:-:S03]  /*0090*/  IMAD.WIDE R8, R2, 0x4, R8 ;  /* 0x0000000402087825 */ /* 0x004fc600078e0208 */
[----:B------:R-:W0:Y:S03]  /*00a0*/  LDC.64 R4, c[0x0][0x3a0] ;  /* 0x0000e800ff047b82 */ /* 0x000e260000000a00 */
[----:B-1----:R-:W2:Y:S01]  /*00b0*/  LDG.E R9, desc[UR4][R8.64] ;  /* 0x0000000408097981 */ /* 0x002ea2000c1e1900 */
[----:B---3--:R-:W-:-:S04]  /*00c0*/  IMAD.WIDE R6, R2, 0x4, R6 ;  /* 0x0000000402067825 */ /* 0x008fc800078e0206 */
[----:B------:R-:W1:Y:S01]  /*00d0*/  LDC.64 R12, c[0x0][0x388] ;  /* 0x0000e200ff0c7b82 */ /* 0x000e620000000a00 */
[----:B------:R-:W2:Y:S01]  /*00e0*/  LDG.E R0, desc[UR4][R6.64] ;  /* 0x0000000406007981 */ /* 0x000ea2000c1e1900 */
[----:B----4-:R-:W-:-:S06]  /*00f0*/  IMAD.WIDE R10, R2, 0x4, R10 ;  /* 0x00000004020a7825 */ /* 0x010fcc00078e020a */
[----:B------:R-:W3:Y:S01]  /*0100*/  LDC R15, c[0x0][0x3a8] ;  /* 0x0000ea00ff0f7b82 */ /* 0x000ee20000000800 */
[----:B------:R-:W4:Y:S01]  /*0110*/  LDG.E R11, desc[UR4][R10.64] ;  /* 0x000000040a0b7981 */ /* 0x000f22000c1e1900 */
[----:B-1----:R-:W-:-:S04]  /*0120*/  IMAD.WIDE R12, R2, 0x4, R12 ;  /* 0x00000004020c7825 */ /* 0x002fc800078e020c */
[----:B--2---:R-:W-:-:S04]  /*0130*/  FADD R0, R0, -R9 ;  /* 0x8000000900007221 */ /* 0x004fc80000000000 */
[----:B----4-:R-:W-:-:S04]  /*0140*/  FMUL R0, R0, R11 ;  /* 0x0000000b00007220 */ /* 0x010fc80000400000 */
[----:B0-----:R-:W-:-:S05]  /*0150*/  FMUL R3, R0, R5 ;  /* 0x0000000500037220 */ /* 0x001fca0000400000 */
[----:B------:R0:W-:Y:S04]  /*0160*/  STG.E desc[UR4][R6.64], R3 ;  /* 0x0000000306007986 */ /* 0x0001e8000c101904 */
[----:B------:R-:W2:Y:S01]  /*0170*/  LDG.E R12, desc[UR4][R12.64] ;  /* 0x000000040c0c7981 */ /* 0x000ea2000c1e1900 */
[----:B------:R-:W1:Y:S01]  /*0180*/  MUFU.RCP R8, R5 ;  /* 0x0000000500087308 */ /* 0x000e620000001000 */
[----:B---3--:R-:W-:-:S07]  /*0190*/  FMUL R0, R15, R15 ;  /* 0x0000000f0f007220 */ /* 0x008fce0000400000 */
[----:B------:R-:W3:Y:S01]  /*01a0*/  FCHK P0, R0, R5 ;  /* 0x0000000500007302 */ /* 0x000ee20000000000 */
[----:B------:R-:W-:Y:S01]  /*01b0*/  FMUL R4, R4, R4 ;  /* 0x0000000404047220 */ /* 0x000fe20000400000 */
[----:B-1----:R-:W-:-:S04]  /*01c0*/  FFMA R9, R8, -R5, 1 ;  /* 0x3f80000008097423 */ /* 0x002fc80000000805 */
[----:B------:R-:W-:Y:S01]  /*01d0*/  FFMA R9, R8, R9, R8 ;  /* 0x0000000908097223 */ /* 0x000fe20000000008 */
[----:B0-----:R-:W-:-:S03]  /*01e0*/  FMNMX R6, R3, 1, !PT ;  /* 0x3f80000003067809 */ /* 0x001fc60007800000 */
[----:B------:R-:W-:Y:S01]  /*01f0*/  FFMA R8, R0, R9, RZ ;  /* 0x0000000900087223 */ /* 0x000fe200000000ff */
[----:B------:R-:W-:-:S03]  /*0200*/  FMUL R3, R4, R15 ;  /* 0x0000000f04037220 */ /* 0x000fc60000400000 */
[----:B------:R-:W-:-:S04]  /*0210*/  FFMA R10, R8, -R5, R0 ;  /* 0x80000005080a7223 */ /* 0x000fc80000000000 */
[----:B------:R-:W-:Y:S01]  /*0220*/  FFMA R9, R9, R10, R8 ;  /* 0x0000000a09097223 */ /* 0x000fe20000000008 */
[----:B--2---:R-:W-:Y:S01]  /*0230*/  FFMA R4, R3, R6, R12 ;  /* 0x0000000603047223 */ /* 0x004fe2000000000c */
[----:B---3--:R-:W-:Y:S06]  /*0240*/  @!P0 BRA `(.L_x_4) ;  /* 0x00000000000c8947 */ /* 0x008fec0003800000 */
[----:B------:R-:W-:-:S07]  /*0250*/  MOV R6, 0x270 ;  /* 0x0000027000067802 */ /* 0x000fce0000000f00 */
[----:B------:R-:W-:Y:S05]  /*0260*/  CALL.REL.NOINC `($__internal_1_$__cuda_sm3x_div_rn_noftz_f32_slowpath) ;  /* 0x0000000000a87944 */ /* 0x000fea0003c00000 */
[----:B------:R-:W-:-:S07]  /*0270*/  IMAD.MOV.U32 R9, RZ, RZ, R0 ;  /* 0x000000ffff097224 */ /* 0x000fce00078e0000 */
.L_x_4:
[----:B------:R-:W-:Y:S01]  /*0280*/  FADD R0, R4, R9 ;  /* 0x0000000904007221 */ /* 0x000fe20000000000 */
[----:B------:R-:W-:Y:S03]  /*0290*/  BSSY.RECONVERGENT B0, `(.L_x_5) ;  /* 0x000000d000007945 */ /* 0x000fe60003800200 */
[----:B------:R-:W-:Y:S01]  /*02a0*/  VIADD R4, R0, 0xf3000000 ;  /* 0xf300000000047836 */ /* 0x000fe20000000000 */
[----:B------:R0:W1:Y:S04]  /*02b0*/  MUFU.RSQ R3, R0 ;  /* 0x0000000000037308 */ /* 0x0000680000001400 */
[----:B------:R-:W-:-:S13]  /*02c0*/  ISETP.GT.U32.AND P0, PT, R4, 0x727fffff, PT ;  /* 0x727fffff0400780c */ /* 0x000fda0003f04070 */
[----:B01----:R-:W-:Y:S05]  /*02d0*/  @!P0 BRA `(.L_x_6) ;  /* 0x0000000000108947 */ /* 0x003fea0003800000 */
[----:B------:R-:W-:-:S07]  /*02e0*/  MOV R8, 0x300 ;  /* 0x0000030000087802 */ /* 0x000fce0000000f00 */
[----:B------:R-:W-:Y:S05]  /*02f0*/  CALL.REL.NOINC `($__internal_0_$__cuda_sm20_sqrt_rn_f32_slowpath) ;  /* 0x00000000002c7944 */ /* 0x000fea0003c00000 */
[----:B------:R-:W-:Y:S01]  /*0300*/  MOV R7, R3 ;  /* 0x0000000300077202 */ /* 0x000fe20000000f00 */
[----:B------:R-:W-:Y:S06]  /*0310*/  BRA `(.L_x_7) ;  /* 0x0000000000107947 */ /* 0x000fec0003800000 */
.L_x_6:
[----:B------:R-:W-:Y:S01]  /*0320*/  FMUL.FTZ R7, R0, R3 ;  /* 0x0000000300077220 */ /* 0x000fe20000410000 */
[----:B------:R-:W-:-:S03]  /*0330*/  FMUL.FTZ R3, R3, 0.5 ;  /* 0x3f00000003037820 */ /* 0x000fc60000410000 */
[----:B------:R-:W-:-:S04]  /*0340*/  FFMA R0, -R7, R7, R0 ;  /* 0x0000000707007223 */ /* 0x000fc80000000100 */
[----:B------:R-:W-:-:S07]  /*0350*/  FFMA R7, R0, R3, R7 ;  /* 0x0000000300077223 */ /* 0x000fce0000000007 */
.L_x_7:
[----:B------:R-:W-:Y:S05]  /*0360*/  BSYNC.RECONVERGENT B0 ;  /* 0x0000000000007941 */ /* 0x000fea0003800200 */
.L_x_5:
[----:B------:R-:W0:Y:S02]  /*0370*/  LDC.64 R4, c[0x0][0x3b0] ;  /* 0x0000ec00ff047b82 */ /* 0x000e240000000a00 */
[----:B0-----:R-:W-:-:S05]  /*0380*/  IMAD.WIDE R2, R2, 0x4, R4 ;  /* 0x0000000402027825 */ /* 0x001fca00078e0204 */
[----:B------:R-:W-:Y:S01]  /*0390*/  STG.E desc[UR4][R2.64], R7 ;  /* 0x0000000702007986 */ /* 0x000fe2000c101904 */
[----:B------:R-:W-:Y:S05]  /*03a0*/  EXIT ;  /* 0x000000000000794d */ /* 0x000fea0003800000 */
        .weak           $__internal_0_$__cuda_sm20_sqrt_rn_f32_slowpath
        .type           $__internal_0_$__cuda_sm20_sqrt_rn_f32_slowpath,@function
        .size           $__internal_0_$__cuda_sm20_sqrt_rn_f32_slowpath,($__internal_1_$__cuda_sm3x_div_rn_noftz_f32_slowpath - $__internal_0_$__cuda_sm20_sqrt_rn_f32_slowpath)
$__internal_0_$__cuda_sm20_sqrt_rn_f32_slowpath:
[----:B------:R-:W-:-:S13]  /*03b0*/  LOP3.LUT P0, RZ, R0, 0x7fffffff, RZ, 0xc0, !PT ;  /* 0x7fffffff00ff7812 */ /* 0x000fda000780c0ff */
[----:B------:R-:W-:Y:S01]  /*03c0*/  @!P0 IMAD.MOV.U32 R3, RZ, RZ, R0 ;  /* 0x000000ffff038224 */ /* 0x000fe200078e0000 */
[----:B------:R-:W-:Y:S06]  /*03d0*/  @!P0 BRA `(.L_x_8) ;  /* 0x0000000000408947 */ /* 0x000fec0003800000 */
[----:B------:R-:W-:-:S13]  /*03e0*/  FSETP.GEU.FTZ.AND P0, PT, R0, RZ, PT ;  /* 0x000000ff0000720b */ /* 0x000fda0003f1e000 */
[----:B------:R-:W-:Y:S01]  /*03f0*/  @!P0 IMAD.MOV.U32 R3, RZ, RZ, 0x7fffffff ;  /* 0x7fffffffff038424 */ /* 0x000fe200078e00ff */
[----:B------:R-:W-:Y:S06]  /*0400*/  @!P0 BRA `(.L_x_8) ;  /* 0x0000000000348947 */ /* 0x000fec0003800000 */
[----:B------:R-:W-:-:S13]  /*0410*/  FSETP.GTU.FTZ.AND P0, PT, |R0|, +INF , PT ;  /* 0x7f8000000000780b */ /* 0x000fda0003f1c200 */
[----:B------:R-:W-:Y:S01]  /*0420*/  @P0 FADD.FTZ R3, R0, 1 ;  /* 0x3f80000000030421 */ /* 0x000fe20000010000 */
[----:B------:R-:W-:Y:S06]  /*0430*/  @P0 BRA `(.L_x_8) ;  /* 0x0000000000280947 */ /* 0x000fec0003800000 */
[----:B------:R-:W-:-:S13]  /*0440*/  FSETP.NEU.FTZ.AND P0, PT, |R0|, +INF , PT ;  /* 0x7f8000000000780b */ /* 0x000fda0003f1d200 */
[----:B------:R-:W-:-:S04]  /*0450*/  @P0 FFMA R4, R0, 1.84467440737095516160e+19, RZ ;  /* 0x5f80000000040823 */ /* 0x000fc800000000ff */
[----:B------:R-:W0:Y:S02]  /*0460*/  @P0 MUFU.RSQ R3, R4 ;  /* 0x0000000400030308 */ /* 0x000e240000001400 */
[----:B0-----:R-:W-:Y:S01]  /*0470*/  @P0 FMUL.FTZ R5, R4, R3 ;  /* 0x0000000304050220 */ /* 0x001fe20000410000 */
[----:B------:R-:W-:Y:S01]  /*0480*/  @P0 FMUL.FTZ R7, R3, 0.5 ;  /* 0x3f00000003070820 */ /* 0x000fe20000410000 */
[----:B------:R-:W-:Y:S02]  /*0490*/  @!P0 MOV R3, R0 ;  /* 0x0000000000038202 */ /* 0x000fe40000000f00 */
[----:B------:R-:W-:-:S04]  /*04a0*/  @P0 FADD.FTZ R6, -R5, -RZ ;  /* 0x800000ff05060221 */ /* 0x000fc80000010100 */
[----:B------:R-:W-:-:S04]  /*04b0*/  @P0 FFMA R6, R5, R6, R4 ;  /* 0x0000000605060223 */ /* 0x000fc80000000004 */
[----:B------:R-:W-:-:S04]  /*04c0*/  @P0 FFMA R6, R6, R7, R5 ;  /* 0x0000000706060223 */ /* 0x000fc80000000005 */
[----:B------:R-:W-:-:S07]  /*04d0*/  @P0 FMUL.FTZ R3, R6, 2.3283064365386962891e-10 ;  /* 0x2f80000006030820 */ /* 0x000fce0000410000 */
.L_x_8:
[----:B------:R-:W-:Y:S02]  /*04e0*/  IMAD.MOV.U32 R4, RZ, RZ, R8 ;  /* 0x000000ffff047224 */ /* 0x000fe400078e0008 */
[----:B------:R-:W-:-:S04]  /*04f0*/  IMAD.MOV.U32 R5, RZ, RZ, 0x0 ;  /* 0x00000000ff057424 */ /* 0x000fc800078e00ff */
[----:B------:R-:W-:Y:S05]  /*0500*/  RET.REL.NODEC R4 `(_Z31raw_adu_to_e_and_estimate_noisePfS_S_S_fffS_) ;  /* 0xfffffff804bc7950 */ /* 0x000fea0003c3ffff */
        .weak           $__internal_1_$__cuda_sm3x_div_rn_noftz_f32_slowpath
        .type           $__internal_1_$__cuda_sm3x_div_rn_noftz_f32_slowpath,@function
        .size           $__internal_1_$__cuda_sm3x_div_rn_noftz_f32_slowpath,(.L_x_54 - $__internal_1_$__cuda_sm3x_div_rn_noftz_f32_slowpath)
$__internal_1_$__cuda_sm3x_div_rn_noftz_f32_slowpath:
[----:B------:R-:W0:Y:S01]  /*0510*/  LDC R3, c[0x0][0x3a4] ;  /* 0x0000e900ff037b82 */ /* 0x000e220000000800 */
[--C-:B------:R-:W-:Y:S01]  /*0520*/  SHF.R.U32.HI R5, RZ, 0x17, R0.reuse ;  /* 0x00000017ff057819 */ /* 0x100fe20000011600 */
[----:B------:R-:W-:-:S03]  /*0530*/  IMAD.MOV.U32 R8, RZ, RZ, R0 ;  /* 0x000000ffff087224 */ /* 0x000fc600078e0000 */
[----:B------:R-:W-:-:S03]  /*0540*/  LOP3.LUT R5, R5, 0xff, RZ, 0xc0, !PT ;  /* 0x000000ff05057812 */ /* 0x000fc600078ec0ff */
[----:B------:R-:W1:Y:S02]  /*0550*/  LDC R9, c[0x0][0x3a4] ;  /* 0x0000e900ff097b82 */ /* 0x000e640000000800 */
[----:B------:R-:W-:Y:S01]  /*0560*/  VIADD R11, R5, 0xffffffff ;  /* 0xffffffff050b7836 */ /* 0x000fe20000000000 */
[----:B0-----:R-:W-:-:S04]  /*0570*/  SHF.R.U32.HI R7, RZ, 0x17, R3 ;  /* 0x00000017ff077819 */ /* 0x001fc80000011603 */
[----:B------:R-:W-:-:S04]  /*0580*/  LOP3.LUT R7, R7, 0xff, RZ, 0xc0, !PT ;  /* 0x000000ff07077812 */ /* 0x000fc800078ec0ff */
[----:B------:R-:W-:-:S04]  /*0590*/  IADD3 R12, PT, PT, R7, -0x1, RZ ;  /* 0xffffffff070c7810 */ /* 0x000fc80007ffe0ff */
[----:B------:R-:W-:-:S04]  /*05a0*/  ISETP.GT.U32.AND P0, PT, R12, 0xfd, PT ;  /* 0x000000fd0c00780c */ /* 0x000fc80003f04070 */
[----:B------:R-:W-:-:S13]  /*05b0*/  ISETP.GT.U32.OR P0, PT, R11, 0xfd, P0 ;  /* 0x000000fd0b00780c */ /* 0x000fda0000704470 */
[----:B------:R-:W-:Y:S01]  /*05c0*/  @!P0 MOV R10, RZ ;  /* 0x000000ff000a8202 */ /* 0x000fe20000000f00 */
[----:B-1----:R-:W-:Y:S06]  /*05d0*/  @!P0 BRA `(.L_x_9) ;  /* 0x00000000005c8947 */ /* 0x002fec0003800000 */
[----:B------:R-:W-:Y:S02]  /*05e0*/  FSETP.GTU.FTZ.AND P1, PT, |R3|, +INF , PT ;  /* 0x7f8000000300780b */ /* 0x000fe40003f3c200 */
[----:B------:R-:W-:-:S04]  /*05f0*/  FSETP.GTU.FTZ.AND P0, PT, |R0|, +INF , PT ;  /* 0x7f8000000000780b */ /* 0x000fc80003f1c200 */
[----:B------:R-:W-:-:S13]  /*0600*/  PLOP3.LUT P0, PT, P0, P1, PT, 0xf8, 0x8f ;  /* 0x00000000008f781c */ /* 0x000fda0000703f70 */
[----:B------:R-:W-:Y:S05]  /*0610*/  @P0 BRA `(.L_x_10) ;  /* 0x0000000400440947 */ /* 0x000fea0003800000 */
[----:B------:R-:W-:-:S13]  /*0620*/  LOP3.LUT P0, RZ, R9, 0x7fffffff, R8, 0xc8, !PT ;  /* 0x7fffffff09ff7812 */ /* 0x000fda000780c808 */
[----:B------:R-:W-:Y:S05]  /*0630*/  @!P0 BRA `(.L_x_11) ;  /* 0x0000000400348947 */ /* 0x000fea0003800000 */
[C---:B------:R-:W-:Y:S02]  /*0640*/  FSETP.NEU.FTZ.AND P2, PT, |R0|.reuse, +INF , PT ;  /* 0x7f8000000000780b */ /* 0x040fe40003f5d200 */
[----:B------:R-:W-:Y:S02]  /*0650*/  FSETP.NEU.FTZ.AND P1, PT, |R3|, +INF , PT ;  /* 0x7f8000000300780b */ /* 0x000fe40003f3d200 */
[----:B------:R-:W-:-:S11]  /*0660*/  FSETP.NEU.FTZ.AND P0, PT, |R0|, +INF , PT ;  /* 0x7f8000000000780b */ /* 0x000fd60003f1d200 */
[----:B------:R-:W-:Y:S05]  /*0670*/  @!P1 BRA !P2, `(.L_x_11) ;  /* 0x0000000400249947 */ /* 0x000fea0005000000 */
[----:B------:R-:W-:-:S04]  /*0680*/  LOP3.LUT P2, RZ, R8, 0x7fffffff, RZ, 0xc0, !PT ;  /* 0x7fffffff08ff7812 */ /* 0x000fc8000784c0ff */
[----:B------:R-:W-:-:S13]  /*0690*/  PLOP3.LUT P1, PT, P1, P2, PT, 0x2f, 0xf2 ;  /* 0x0000000000f2781c */ /* 0x000fda0000f24577 */
[----:B------:R-:W-:Y:S05]  /*06a0*/  @P1 BRA `(.L_x_12) ;  /* 0x0000000400101947 */ /* 0x000fea0003800000 */
[----:B------:R-:W-:-:S04]  /*06b0*/  LOP3.LUT P1, RZ, R9, 0x7fffffff, RZ, 0xc0, !PT ;  /* 0x7fffffff09ff7812 */ /* 0x000fc8000782c0ff */
[----:B------:R-:W-:-:S13]  /*06c0*/  PLOP3.LUT P0, PT, P0, P1, PT, 0x2f, 0xf2 ;  /* 0x0000000000f2781c */ /* 0x000fda0000702577 */
[----:B------:R-:W-:Y:S05]  /*06d0*/  @P0 BRA `(.L_x_13) ;  /* 0x0000000000f80947 */ /* 0x000fea0003800000 */
[----:B------:R-:W-:Y:S02]  /*06e0*/  ISETP.GE.AND P0, PT, R11, RZ, PT ;  /* 0x000000ff0b00720c */ /* 0x000fe40003f06270 */
[----:B------:R-:W-:-:S11]  /*06f0*/  ISETP.GE.AND P1, PT, R12, RZ, PT ;  /* 0x000000ff0c00720c */ /* 0x000fd60003f26270 */
[----:B------:R-:W-:Y:S02]  /*0700*/  @P0 IMAD.MOV.U32 R10, RZ, RZ, RZ ;  /* 0x000000ffff0a0224 */ /* 0x000fe400078e00ff */
[----:B------:R-:W-:Y:S01]  /*0710*/  @!P0 FFMA R8, R0, 1.84467440737095516160e+19, RZ ;  /* 0x5f80000000088823 */ /* 0x000fe200000000ff */
[----:B------:R-:W-:Y:S02]  /*0720*/  @!P0 IMAD.MOV.U32 R10, RZ, RZ, -0x40 ;  /* 0xffffffc0ff0a8424 */ /* 0x000fe400078e00ff */
[----:B------:R-:W-:-:S03]  /*0730*/  @!P1 FFMA R9, R3, 1.84467440737095516160e+19, RZ ;  /* 0x5f80000003099823 */ /* 0x000fc600000000ff */
[----:B------:R-:W-:-:S07]  /*0740*/  @!P1 IADD3 R10, PT, PT, R10, 0x40, RZ ;  /* 0x000000400a0a9810 */ /* 0x000fce0007ffe0ff */
.L_x_9:
[----:B------:R-:W-:Y:S01]  /*0750*/  LEA R0, R7, 0xc0800000, 0x17 ;  /* 0xc080000007007811 */ /* 0x000fe200078eb8ff */
[----:B------:R-:W-:-:S04]  /*0760*/  VIADD R5, R5, 0xffffff81 ;  /* 0xffffff8105057836 */ /* 0x000fc80000000000 */
[----:B------:R-:W-:Y:S02]  /*0770*/  IMAD.IADD R9, R9, 0x1, -R0 ;  /* 0x0000000109097824 */ /* 0x000fe400078e0a00 */
[C---:B------:R-:W-:Y:S01]  /*0780*/  IMAD R0, R5.reuse, -0x800000, R8 ;  /* 0xff80000005007824 */ /* 0x040fe200078e0208 */
[----:B------:R-:W-:Y:S01]  /*0790*/  IADD3 R5, PT, PT, R5, 0x7f, -R7 ;  /* 0x0000007f05057810 */ /* 0x000fe20007ffe807 */
[----:B------:R-:W0:Y:S01]  /*07a0*/  MUFU.RCP R3, R9 ;  /* 0x0000000900037308 */ /* 0x000e220000001000 */
[----:B------:R-:W-:Y:S02]  /*07b0*/  FADD.FTZ R11, -R9, -RZ ;  /* 0x800000ff090b7221 */ /* 0x000fe40000010100 */
[----:B------:R-:W-:Y:S02]  /*07c0*/  IADD3 R5, PT, PT, R5, R10, RZ ;  /* 0x0000000a05057210 */ /* 0x000fe40007ffe0ff */
[----:B0-----:R-:W-:-:S04]  /*07d0*/  FFMA R12, R3, R11, 1 ;  /* 0x3f800000030c7423 */ /* 0x001fc8000000000b */
[----:B------:R-:W-:-:S04]  /*07e0*/  FFMA R12, R3, R12, R3 ;  /* 0x0000000c030c7223 */ /* 0x000fc80000000003 */
[----:B------:R-:W-:-:S04]  /*07f0*/  FFMA R3, R0, R12, RZ ;  /* 0x0000000c00037223 */ /* 0x000fc800000000ff */
[----:B------:R-:W-:-:S04]  /*0800*/  FFMA R8, R11, R3, R0 ;  /* 0x000000030b087223 */ /* 0x000fc80000000000 */
[----:B------:R-:W-:-:S04]  /*0810*/  FFMA R13, R12, R8, R3 ;  /* 0x000000080c0d7223 */ /* 0x000fc80000000003 */
[----:B------:R-:W-:-:S04]  /*0820*/  FFMA R8, R11, R13, R0 ;  /* 0x0000000d0b087223 */ /* 0x000fc80000000000 */
[----:B------:R-:W-:-:S05]  /*0830*/  FFMA R0, R12, R8, R13 ;  /* 0x000000080c007223 */ /* 0x000fca000000000d */
[----:B------:R-:W-:-:S04]  /*0840*/  SHF.R.U32.HI R3, RZ, 0x17, R0 ;  /* 0x00000017ff037819 */ /* 0x000fc80000011600 */
[----:B------:R-:W-:-:S05]  /*0850*/  LOP3.LUT R3, R3, 0xff, RZ, 0xc0, !PT ;  /* 0x000000ff03037812 */ /* 0x000fca00078ec0ff */
[----:B------:R-:W-:-:S04]  /*0860*/  IMAD.IADD R7, R3, 0x1, R5 ;  /* 0x0000000103077824 */ /* 0x000fc800078e0205 */
[----:B------:R-:W-:-:S05]  /*0870*/  VIADD R3, R7, 0xffffffff ;  /* 0xffffffff07037836 */ /* 0x000fca0000000000 */
[----:B------:R-:W-:-:S13]  /*0880*/  ISETP.GE.U32.AND P0, PT, R3, 0xfe, PT ;  /* 0x000000fe0300780c */ /* 0x000fda0003f06070 */
[----:B------:R-:W-:Y:S05]  /*0890*/  @!P0 BRA `(.L_x_14) ;  /* 0x0000000000808947 */ /* 0x000fea0003800000 */
[----:B------:R-:W-:-:S13]  /*08a0*/  ISETP.GT.AND P0, PT, R7, 0xfe, PT ;  /* 0x000000fe0700780c */ /* 0x000fda0003f04270 */
[----:B------:R-:W-:Y:S05]  /*08b0*/  @P0 BRA `(.L_x_15) ;  /* 0x00000000006c0947 */ /* 0x000fea0003800000 */
[----:B------:R-:W-:-:S13]  /*08c0*/  ISETP.GE.AND P0, PT, R7, 0x1, PT ;  /* 0x000000010700780c */ /* 0x000fda0003f06270 */
[----:B------:R-:W-:Y:S05]  /*08d0*/  @P0 BRA `(.L_x_16) ;  /* 0x0000000000980947 */ /* 0x000fea0003800000 */
[----:B------:R-:W-:Y:S02]  /*08e0*/  ISETP.GE.AND P0, PT, R7, -0x18, PT ;  /* 0xffffffe80700780c */ /* 0x000fe40003f06270 */
[----:B------:R-:W-:-:S11]  /*08f0*/  LOP3.LUT R0, R0, 0x80000000, RZ, 0xc0, !PT ;  /* 0x8000000000007812 */ /* 0x000fd600078ec0ff */
[----:B------:R-:W-:Y:S05]  /*0900*/  @!P0 BRA `(.L_x_16) ;  /* 0x00000000008c8947 */ /* 0x000fea0003800000 */
[CCC-:B------:R-:W-:Y:S01]  /*0910*/  FFMA.RZ R3, R12.reuse, R8.reuse, R13.reuse ;  /* 0x000000080c037223 */ /* 0x1c0fe2000000c00d */
[C---:B------:R-:W-:Y:S02]  /*0920*/  IADD3 R10, PT, PT, R7.reuse, 0x20, RZ ;  /* 0x00000020070a7810 */ /* 0x040fe40007ffe0ff */
[----:B------:R-:W-:Y:S02]  /*0930*/  ISETP.NE.AND P2, PT, R7, RZ, PT ;  /* 0x000000ff0700720c */ /* 0x000fe40003f45270 */
[----:B------:R-:W-:Y:S01]  /*0940*/  LOP3.LUT R5, R3, 0x7fffff, RZ, 0xc0, !PT ;  /* 0x007fffff03057812 */ /* 0x000fe200078ec0ff */
[CCC-:B------:R-:W-:Y:S01]  /*0950*/  FFMA.RP R3, R12.reuse, R8.reuse, R13.reuse ;  /* 0x000000080c037223 */ /* 0x1c0fe2000000800d */
[----:B------:R-:W-:Y:S01]  /*0960*/  FFMA.RM R8, R12, R8, R13 ;  /* 0x000000080c087223 */ /* 0x000fe2000000400d */
[----:B------:R-:W-:Y:S01]  /*0970*/  ISETP.NE.AND P1, PT, R7, RZ, PT ;  /* 0x000000ff0700720c */ /* 0x000fe20003f25270 */
[----:B------:R-:W-:Y:S01]  /*0980*/  IMAD.MOV R7, RZ, RZ, -R7 ;  /* 0x000000ffff077224 */ /* 0x000fe200078e0a07 */
[----:B------:R-:W-:-:S02]  /*0990*/  LOP3.LUT R5, R5, 0x800000, RZ, 0xfc, !PT ;  /* 0x0080000005057812 */ /* 0x000fc400078efcff */
[----:B------:R-:W-:Y:S02]  /*09a0*/  FSETP.NEU.FTZ.AND P0, PT, R3, R8, PT ;  /* 0x000000080300720b */ /* 0x000fe40003f1d000 */
[----:B------:R-:W-:Y:S02]  /*09b0*/  SHF.L.U32 R10, R5, R10, RZ ;  /* 0x0000000a050a7219 */ /* 0x000fe400000006ff */
[----:B------:R-:W-:Y:S02]  /*09c0*/  SEL R8, R7, RZ, P2 ;  /* 0x000000ff07087207 */ /* 0x000fe40001000000 */
[----:B------:R-:W-:Y:S02]  /*09d0*/  ISETP.NE.AND P1, PT, R10, RZ, P1 ;  /* 0x000000ff0a00720c */ /* 0x000fe40000f25270 */
[----:B------:R-:W-:Y:S02]  /*09e0*/  SHF.R.U32.HI R8, RZ, R8, R5 ;  /* 0x00000008ff087219 */ /* 0x000fe40000011605 */
[----:B------:R-:W-:-:S02]  /*09f0*/  PLOP3.LUT P0, PT, P0, P1, PT, 0xf8, 0x8f ;  /* 0x00000000008f781c */ /* 0x000fc40000703f70 */
[----:B------:R-:W-:Y:S02]  /*0a00*/  SHF.R.U32.HI R10, RZ, 0x1, R8 ;  /* 0x00000001ff0a7819 */ /* 0x000fe40000011608 */
[----:B------:R-:W-:-:S04]  /*0a10*/  SEL R3, RZ, 0x1, !P0 ;  /* 0x00000001ff037807 */ /* 0x000fc80004000000 */
[----:B------:R-:W-:-:S04]  /*0a20*/  LOP3.LUT R3, R3, 0x1, R10, 0xf8, !PT ;  /* 0x0000000103037812 */ /* 0x000fc800078ef80a */
[----:B------:R-:W-:-:S04]  /*0a30*/  LOP3.LUT R3, R3, R8, RZ, 0xc0, !PT ;  /* 0x0000000803037212 */ /* 0x000fc800078ec0ff */
[----:B------:R-:W-:-:S04]  /*0a40*/  IADD3 R3, PT, PT, R10, R3, RZ ;  /* 0x000000030a037210 */ /* 0x000fc80007ffe0ff */
[----:B------:R-:W-:Y:S01]  /*0a50*/  LOP3.LUT R0, R3, R0, RZ, 0xfc, !PT ;  /* 0x0000000003007212 */ /* 0x000fe200078efcff */
[----:B------:R-:W-:Y:S06]  /*0a60*/  BRA `(.L_x_16) ;  /* 0x0000000000347947 */ /* 0x000fec0003800000 */
.L_x_15:
[----:B------:R-:W-:-:S04]  /*0a70*/  LOP3.LUT R0, R0, 0x80000000, RZ, 0xc0, !PT ;  /* 0x8000000000007812 */ /* 0x000fc800078ec0ff */
[----:B------:R-:W-:Y:S01]  /*0a80*/  LOP3.LUT R0, R0, 0x7f800000, RZ, 0xfc, !PT ;  /* 0x7f80000000007812 */ /* 0x000fe200078efcff */
[----:B------:R-:W-:Y:S06]  /*0a90*/  BRA `(.L_x_16) ;  /* 0x0000000000287947 */ /* 0x000fec0003800000 */
.L_x_14:
[----:B------:R-:W-:Y:S01]  /*0aa0*/  IMAD R0, R5, 0x800000, R0 ;  /* 0x0080000005007824 */ /* 0x000fe200078e0200 */
[----:B------:R-:W-:Y:S06]  /*0ab0*/  BRA `(.L_x_16) ;  /* 0x0000000000207947 */ /* 0x000fec0003800000 */
.L_x_13:
[----:B------:R-:W-:-:S04]  /*0ac0*/  LOP3.LUT R0, R9, 0x80000000, R8, 0x48, !PT ;  /* 0x8000000009007812 */ /* 0x000fc800078e4808 */
[----:B------:R-:W-:Y:S01]  /*0ad0*/  LOP3.LUT R0, R0, 0x7f800000, RZ, 0xfc, !PT ;  /* 0x7f80000000007812 */ /* 0x000fe200078efcff */
[----:B------:R-:W-:Y:S06]  /*0ae0*/  BRA `(.L_x_16) ;  /* 0x0000000000147947 */ /* 0x000fec0003800000 */
.L_x_12:
[----:B------:R-:W-:Y:S01]  /*0af0*/  LOP3.LUT R0, R9, 0x80000000, R8, 0x48, !PT ;  /* 0x8000000009007812 */ /* 0x000fe200078e4808 */
[----:B------:R-:W-:Y:S06]  /*0b00*/  BRA `(.L_x_16) ;  /* 0x00000000000c7947 */ /* 0x000fec0003800000 */
.L_x_11:
[----:B------:R-:W0:Y:S01]  /*0b10*/  MUFU.RSQ R0, -QNAN ;  /* 0xffc0000000007908 */ /* 0x000e220000001400 */
[----:B------:R-:W-:Y:S05]  /*0b20*/  BRA `(.L_x_16) ;  /* 0x0000000000047947 */ /* 0x000fea0003800000 */
.L_x_10:
[----:B------:R-:W-:-:S07]  /*0b30*/  FADD.FTZ R0, R0, R3 ;  /* 0x0000000300007221 */ /* 0x000fce0000010000 */
.L_x_16:
[----:B------:R-:W-:-:S04]  /*0b40*/  HFMA2 R7, -RZ, RZ, 0, 0 ;  /* 0x00000000ff077431 */ /* 0x000fc800000001ff */
[----:B0-----:R-:W-:Y:S05]  /*0b50*/  RET.REL.NODEC R6 `(_Z31raw_adu_to_e_and_estimate_noisePfS_S_S_fffS_) ;  /* 0xfffffff406287950 */ /* 0x001fea0003c3ffff */
.L_x_17:
        /* <DEDUP_REMOVED lines=10> */
.L_x_54:


//--------------------- .text._Z33estimate_noise_standard_deviationPfS_fffS_ --------------------------
	.section	.text._Z33estimate_noise_standard_deviationPfS_fffS_,"ax",@progbits
	.align	128
        .global         _Z33estimate_noise_standard_deviationPfS_fffS_
        .type           _Z33estimate_noise_standard_deviationPfS_fffS_,@function
        .size           _Z33estimate_noise_standard_deviationPfS_fffS_,(.L_x_56 - _Z33estimate_noise_standard_deviationPfS_fffS_)
        .other          _Z33estimate_noise_standard_deviationPfS_fffS_,@"STO_CUDA_ENTRY STV_DEFAULT"
_Z33estimate_noise_standard_deviationPfS_fffS_:
.text._Z33estimate_noise_standard_deviationPfS_fffS_:
[----:B------:R-:W-:Y:S01]  /*0000*/  LDC R1, c[0x0][0x37c] ;  /* 0x0000df00ff017b82 */ /* 0x000fe20000000800 */
[----:B------:R-:W0:Y:S07]  /*0010*/  S2R R3, SR_TID.X ;  /* 0x0000000000037919 */ /* 0x000e2e0000002100 */
[----:B------:R-:W0:Y:S01]  /*0020*/  S2UR UR6, SR_CTAID.X ;  /* 0x00000000000679c3 */ /* 0x000e220000002500 */
[----:B------:R-:W1:Y:S07]  /*0030*/  LDCU.64 UR4, c[0x0][0x358] ;  /* 0x00006b00ff0477ac */ /* 0x000e6e0008000a00 */
[----:B------:R-:W0:Y:S08]  /*0040*/  LDC R2, c[0x0][0x370] ;  /* 0x0000dc00ff027b82 */ /* 0x000e300000000800 */
[----:B------:R-:W2:Y:S08]  /*0050*/  LDC.64 R6, c[0x0][0x380] ;  /* 0x0000e000ff067b82 */ /* 0x000eb00000000a00 */
[----:B------:R-:W3:Y:S01]  /*0060*/  LDC.64 R4, c[0x0][0x388] ;  /* 0x0000e200ff047b82 */ /* 0x000ee20000000a00 */
[----:B0-----:R-:W-:-:S07]  /*0070*/  IMAD R2, R2, UR6, R3 ;  /* 0x0000000602027c24 */ /* 0x001fce000f8e0203 */
[----:B------:R-:W0:Y:S01]  /*0080*/  LDC.64 R12, c[0x0][0x390] ;  /* 0x0000e400ff0c7b82 */ /* 0x000e220000000a00 */
[----:B--2---:R-:W-:-:S07]  /*0090*/  IMAD.WIDE R6, R2, 0x4, R6 ;  /* 0x0000000402067825 */ /* 0x004fce00078e0206 */
[----:B------:R-:W2:Y:S01]  /*00a0*/  LDC R11, c[0x0][0x398] ;  /* 0x0000e600ff0b7b82 */ /* 0x000ea20000000800 */
[----:B-1----:R-:W4:Y:S01]  /*00b0*/  LDG.E R6, desc[UR4][R6.64] ;  /* 0x0000000406067981 */ /* 0x002f22000c1e1900 */
[----:B---3--:R-:W-:-:S06]  /*00c0*/  IMAD.WIDE R4, R2, 0x4, R4 ;  /* 0x0000000402047825 */ /* 0x008fcc00078e0204 */
[----:B------:R1:W3:Y:S01]  /*00d0*/  LDG.E R4, desc[UR4][R4.64] ;  /* 0x0000000404047981 */ /* 0x0002e2000c1e1900 */
[----:B0-----:R-:W0:Y:S01]  /*00e0*/  MUFU.RCP R10, R13 ;  /* 0x0000000d000a7308 */ /* 0x001e220000001000 */
[----:B--2---:R-:W-:-:S07]  /*00f0*/  FMUL R0, R11, R11 ;  /* 0x0000000b0b007220 */ /* 0x004fce0000400000 */
[----:B------:R-:W2:Y:S01]  /*0100*/  FCHK P0, R0, R13 ;  /* 0x0000000d00007302 */ /* 0x000ea20000000000 */
[----:B------:R-:W-:Y:S01]  /*0110*/  FMUL R8, R12, R12 ;  /* 0x0000000c0c087220 */ /* 0x000fe20000400000 */
[----:B0-----:R-:W-:-:S04]  /*0120*/  FFMA R3, R10, -R13, 1 ;  /* 0x3f8000000a037423 */ /* 0x001fc8000000080d */
[----:B------:R-:W-:Y:S01]  /*0130*/  FFMA R9, R10, R3, R10 ;  /* 0x000000030a097223 */ /* 0x000fe2000000000a */
[----:B------:R-:W-:-:S03]  /*0140*/  FMUL R8, R8, R13 ;  /* 0x0000000d08087220 */ /* 0x000fc60000400000 */
[----:B------:R-:W-:Y:S01]  /*0150*/  FFMA R10, R0, R9, RZ ;  /* 0x00000009000a7223 */ /* 0x000fe200000000ff */
[----:B------:R-:W-:-:S03]  /*0160*/  FMUL R3, R8, R11 ;  /* 0x0000000b08037220 */ /* 0x000fc60000400000 */
[----:B-1----:R-:W-:-:S04]  /*0170*/  FFMA R5, R10, -R13, R0 ;  /* 0x8000000d0a057223 */ /* 0x002fc80000000000 */
[----:B------:R-:W-:Y:S01]  /*0180*/  FFMA R5, R9, R5, R10 ;  /* 0x0000000509057223 */ /* 0x000fe2000000000a */
[----:B----4-:R-:W-:-:S05]  /*0190*/  FMNMX R6, R6, 1, !PT ;  /* 0x3f80000006067809 */ /* 0x010fca0007800000 */
[----:B---3--:R-:W-:Y:S01]  /*01a0*/  FFMA R4, R3, R6, R4 ;  /* 0x0000000603047223 */ /* 0x008fe20000000004 */
[----:B--2---:R-:W-:Y:S06]  /*01b0*/  @!P0 BRA `(.L_x_18) ;  /* 0x00000000000c8947 */ /* 0x004fec0003800000 */
[----:B------:R-:W-:-:S07]  /*01c0*/  MOV R6, 0x1e0 ;  /* 0x000001e000067802 */ /* 0x000fce0000000f00 */
[----:B------:R-:W-:Y:S05]  /*01d0*/  CALL.REL.NOINC `($__internal_3_$__cuda_sm3x_div_rn_noftz_f32_slowpath) ;  /* 0x0000000000a87944 */ /* 0x000fea0003c00000 */
[----:B------:R-:W-:-:S07]  /*01e0*/  IMAD.MOV.U32 R5, RZ, RZ, R0 ;  /* 0x000000ffff057224 */ /* 0x000fce00078e0000 */
.L_x_18:
[----:B------:R-:W-:Y:S01]  /*01f0*/  FADD R0, R4, R5 ;  /* 0x0000000504007221 */ /* 0x000fe20000000000 */
[----:B------:R-:W-:Y:S03]  /*0200*/  BSSY.RECONVERGENT B0, `(.L_x_19) ;  /* 0x000000d000007945 */ /* 0x000fe60003800200 */
[----:B------:R-:W-:Y:S01]  /*0210*/  VIADD R4, R0, 0xf3000000 ;  /* 0xf300000000047836 */ /* 0x000fe20000000000 */
[----:B------:R0:W1:Y:S04]  /*0220*/  MUFU.RSQ R3, R0 ;  /* 0x0000000000037308 */ /* 0x0000680000001400 */
[----:B------:R-:W-:-:S13]  /*0230*/  ISETP.GT.U32.AND P0, PT, R4, 0x727fffff, PT ;  /* 0x727fffff0400780c */ /* 0x000fda0003f04070 */
[----:B01----:R-:W-:Y:S05]  /*0240*/  @!P0 BRA `(.L_x_20) ;  /* 0x0000000000108947 */ /* 0x003fea0003800000 */
[----:B------:R-:W-:-:S07]  /*0250*/  MOV R8, 0x270 ;  /* 0x0000027000087802 */ /* 0x000fce0000000f00 */
[----:B------:R-:W-:Y:S05]  /*0260*/  CALL.REL.NOINC `($__internal_2_$__cuda_sm20_sqrt_rn_f32_slowpath) ;  /* 0x00000000002c7944 */ /* 0x000fea0003c00000 */
[----:B------:R-:W-:Y:S01]  /*0270*/  IMAD.MOV.U32 R7, RZ, RZ, R3 ;  /* 0x000000ffff077224 */ /* 0x000fe200078e0003 */
[----:B------:R-:W-:Y:S06]  /*0280*/  BRA `(.L_x_21) ;  /* 0x0000000000107947 */ /* 0x000fec0003800000 */
.L_x_20:
[----:B------:R-:W-:Y:S01]  /*0290*/  FMUL.FTZ R7, R0, R3 ;  /* 0x0000000300077220 */ /* 0x000fe20000410000 */
[----:B------:R-:W-:-:S03]  /*02a0*/  FMUL.FTZ R3, R3, 0.5 ;  /* 0x3f00000003037820 */ /* 0x000fc60000410000 */
[----:B------:R-:W-:-:S04]  /*02b0*/  FFMA R0, -R7, R7, R0 ;  /* 0x0000000707007223 */ /* 0x000fc80000000100 */
[----:B------:R-:W-:-:S07]  /*02c0*/  FFMA R7, R0, R3, R7 ;  /* 0x0000000300077223 */ /* 0x000fce0000000007 */
.L_x_21:
[----:B------:R-:W-:Y:S05]  /*02d0*/  BSYNC.RECONVERGENT B0 ;  /* 0x0000000000007941 */ /* 0x000fea0003800200 */
.L_x_19:
[----:B------:R-:W0:Y:S02]  /*02e0*/  LDC.64 R4, c[0x0][0x3a0] ;  /* 0x0000e800ff047b82 */ /* 0x000e240000000a00 */
[----:B0-----:R-:W-:-:S05]  /*02f0*/  IMAD.WIDE R2, R2, 0x4, R4 ;  /* 0x0000000402027825 */ /* 0x001fca00078e0204 */
[----:B------:R-:W-:Y:S01]  /*0300*/  STG.E desc[UR4][R2.64], R7 ;  /* 0x0000000702007986 */ /* 0x000fe2000c101904 */
[----:B------:R-:W-:Y:S05]  /*0310*/  EXIT ;  /* 0x000000000000794d */ /* 0x000fea0003800000 */
        .weak           $__internal_2_$__cuda_sm20_sqrt_rn_f32_slowpath
        .type           $__internal_2_$__cuda_sm20_sqrt_rn_f32_slowpath,@function
        .size           $__internal_2_$__cuda_sm20_sqrt_rn_f32_slowpath,($__internal_3_$__cuda_sm3x_div_rn_noftz_f32_slowpath - $__internal_2_$__cuda_sm20_sqrt_rn_f32_slowpath)
$__internal_2_$__cuda_sm20_sqrt_rn_f32_slowpath:
[----:B------:R-:W-:-:S13]  /*0320*/  LOP3.LUT P0, RZ, R0, 0x7fffffff, RZ, 0xc0, !PT ;  /* 0x7fffffff00ff7812 */ /* 0x000fda000780c0ff */
[----:B------:R-:W-:Y:S01]  /*0330*/  @!P0 MOV R3, R0 ;  /* 0x0000000000038202 */ /* 0x000fe20000000f00 */
        /* <DEDUP_REMOVED lines=12> */
[----:B------:R-:W-:Y:S02]  /*0400*/  @!P0 IMAD.MOV.U32 R3, RZ, RZ, R0 ;  /* 0x000000ffff038224 */ /* 0x000fe400078e0000 */
[----:B------:R-:W-:-:S04]  /*0410*/  @P0 FADD.FTZ R6, -R5, -RZ ;  /* 0x800000ff05060221 */ /* 0x000fc80000010100 */
[----:B------:R-:W-:-:S04]  /*0420*/  @P0 FFMA R6, R5, R6, R4 ;  /* 0x0000000605060223 */ /* 0x000fc80000000004 */
[----:B------:R-:W-:-:S04]  /*0430*/  @P0 FFMA R6, R6, R7, R5 ;  /* 0x0000000706060223 */ /* 0x000fc80000000005 */
[----:B------:R-:W-:-:S07]  /*0440*/  @P0 FMUL.FTZ R3, R6, 2.3283064365386962891e-10 ;  /* 0x2f80000006030820 */ /* 0x000fce0000410000 */
.L_x_22:
[----:B------:R-:W-:Y:S02]  /*0450*/  HFMA2 R5, -RZ, RZ, 0, 0 ;  /* 0x00000000ff057431 */ /* 0x000fe400000001ff */
[----:B------:R-:W-:-:S04]  /*0460*/  IMAD.MOV.U32 R4, RZ, RZ, R8 ;  /* 0x000000ffff047224 */ /* 0x000fc800078e0008 */
[----:B------:R-:W-:Y:S05]  /*0470*/  RET.REL.NODEC R4 `(_Z33estimate_noise_standard_deviationPfS_fffS_) ;  /* 0xfffffff804e07950 */ /* 0x000fea0003c3ffff */
        .weak           $__internal_3_$__cuda_sm3x_div_rn_noftz_f32_slowpath
        .type           $__internal_3_$__cuda_sm3x_div_rn_noftz_f32_slowpath,@function
        .size           $__internal_3_$__cuda_sm3x_div_rn_noftz_f32_slowpath,(.L_x_56 - $__internal_3_$__cuda_sm3x_div_rn_noftz_f32_slowpath)
$__internal_3_$__cuda_sm3x_div_rn_noftz_f32_slowpath:
[----:B------:R-:W0:Y:S01]  /*0480*/  LDC R3, c[0x0][0x394] ;  /* 0x0000e500ff037b82 */ /* 0x000e220000000800 */
[--C-:B------:R-:W-:Y:S01]  /*0490*/  SHF.R.U32.HI R5, RZ, 0x17, R0.reuse ;  /* 0x00000017ff057819 */ /* 0x100fe20000011600 */
[----:B------:R-:W-:-:S03]  /*04a0*/  IMAD.MOV.U32 R8, RZ, RZ, R0 ;  /* 0x000000ffff087224 */ /* 0x000fc600078e0000 */
[----:B------:R-:W-:-:S03]  /*04b0*/  LOP3.LUT R5, R5, 0xff, RZ, 0xc0, !PT ;  /* 0x000000ff05057812 */ /* 0x000fc600078ec0ff */
[----:B------:R-:W1:Y:S02]  /*04c0*/  LDC R9, c[0x0][0x394] ;  /* 0x0000e500ff097b82 */ /* 0x000e640000000800 */
[----:B------:R-:W-:Y:S01]  /*04d0*/  VIADD R11, R5, 0xffffffff ;  /* 0xffffffff050b7836 */ /* 0x000fe20000000000 */
[----:B0-----:R-:W-:-:S04]  /*04e0*/  SHF.R.U32.HI R7, RZ, 0x17, R3 ;  /* 0x00000017ff077819 */ /* 0x001fc80000011603 */
[----:B------:R-:W-:-:S05]  /*04f0*/  LOP3.LUT R7, R7, 0xff, RZ, 0xc0, !PT ;  /* 0x000000ff07077812 */ /* 0x000fca00078ec0ff */
[----:B------:R-:W-:-:S05]  /*0500*/  VIADD R12, R7, 0xffffffff ;  /* 0xffffffff070c7836 */ /* 0x000fca0000000000 */
        /* <DEDUP_REMOVED lines=27> */
.L_x_23:
        /* <DEDUP_REMOVED lines=46> */
[----:B------:R-:W-:-:S05]  /*09a0*/  LOP3.LUT R3, R3, R8, RZ, 0xc0, !PT ;  /* 0x0000000803037212 */ /* 0x000fca00078ec0ff */
[----:B------:R-:W-:-:S05]  /*09b0*/  IMAD.IADD R3, R10, 0x1, R3 ;  /* 0x000000010a037824 */ /* 0x000fca00078e0203 */
[----:B------:R-:W-:Y:S01]  /*09c0*/  LOP3.LUT R0, R3, R0, RZ, 0xfc, !PT ;  /* 0x0000000003007212 */ /* 0x000fe200078efcff */
[----:B------:R-:W-:Y:S06]  /*09d0*/  BRA `(.L_x_30) ;  /* 0x0000000000347947 */ /* 0x000fec0003800000 */
.L_x_29:
[----:B------:R-:W-:-:S04]  /*09e0*/  LOP3.LUT R0, R0, 0x80000000, RZ, 0xc0, !PT ;  /* 0x8000000000007812 */ /* 0x000fc800078ec0ff */
[----:B------:R-:W-:Y:S01]  /*09f0*/  LOP3.LUT R0, R0, 0x7f800000, RZ, 0xfc, !PT ;  /* 0x7f80000000007812 */ /* 0x000fe200078efcff */
[----:B------:R-:W-:Y:S06]  /*0a00*/  BRA `(.L_x_30) ;  /* 0x0000000000287947 */ /* 0x000fec0003800000 */
.L_x_28:
[----:B------:R-:W-:Y:S01]  /*0a10*/  LEA R0, R5, R0, 0x17 ;  /* 0x0000000005007211 */ /* 0x000fe200078eb8ff */
[----:B------:R-:W-:Y:S06]  /*0a20*/  BRA `(.L_x_30) ;  /* 0x0000000000207947 */ /* 0x000fec0003800000 */
.L_x_27:
[----:B------:R-:W-:-:S04]  /*0a30*/  LOP3.LUT R0, R9, 0x80000000, R8, 0x48, !PT ;  /* 0x8000000009007812 */ /* 0x000fc800078e4808 */
[----:B------:R-:W-:Y:S01]  /*0a40*/  LOP3.LUT R0, R0, 0x7f800000, RZ, 0xfc, !PT ;  /* 0x7f80000000007812 */ /* 0x000fe200078efcff */
[----:B------:R-:W-:Y:S06]  /*0a50*/  BRA `(.L_x_30) ;  /* 0x0000000000147947 */ /* 0x000fec0003800000 */
.L_x_26:
[----:B------:R-:W-:Y:S01]  /*0a60*/  LOP3.LUT R0, R9, 0x80000000, R8, 0x48, !PT ;  /* 0x8000000009007812 */ /* 0x000fe200078e4808 */
[----:B------:R-:W-:Y:S06]  /*0a70*/  BRA `(.L_x_30) ;  /* 0x00000000000c7947 */ /* 0x000fec0003800000 */
.L_x_25:
[----:B------:R-:W0:Y:S01]  /*0a80*/  MUFU.RSQ R0, -QNAN ;  /* 0xffc0000000007908 */ /* 0x000e220000001400 */
[----:B------:R-:W-:Y:S05]  /*0a90*/  BRA `(.L_x_30) ;  /* 0x0000000000047947 */ /* 0x000fea0003800000 */
.L_x_24:
[----:B------:R-:W-:-:S07]  /*0aa0*/  FADD.FTZ R0, R0, R3 ;  /* 0x0000000300007221 */ /* 0x000fce0000010000 */
.L_x_30:
[----:B------:R-:W-:-:S04]  /*0ab0*/  IMAD.MOV.U32 R7, RZ, RZ, 0x0 ;  /* 0x00000000ff077424 */ /* 0x000fc800078e00ff */
[----:B0-----:R-:W-:Y:S05]  /*0ac0*/  RET.REL.NODEC R6 `(_Z33estimate_noise_standard_deviationPfS_fffS_) ;  /* 0xfffffff4064c7950 */ /* 0x001fea0003c3ffff */
.L_x_31:
        /* <DEDUP_REMOVED lines=11> */
.L_x_56:


//--------------------- .text._Z19var_e_to_invvar_aduPfS_f --------------------------
	.section	.text._Z19var_e_to_invvar_aduPfS_f,"ax",@progbits
	.align	128
        .global         _Z19var_e_to_invvar_aduPfS_f
        .type           _Z19var_e_to_invvar_aduPfS_f,@function
        .size           _Z19var_e_to_invvar_aduPfS_f,(.L_x_58 - _Z19var_e_to_invvar_aduPfS_f)
        .other          _Z19var_e_to_invvar_aduPfS_f,@"STO_CUDA_ENTRY STV_DEFAULT"
_Z19var_e_to_invvar_aduPfS_f:
.text._Z19var_e_to_invvar_aduPfS_f:
[----:B------:R-:W-:Y:S01]  /*0000*/  LDC R1, c[0x0][0x37c] ;  /* 0x0000df00ff017b82 */ /* 0x000fe20000000800 */
[----:B------:R-:W0:Y:S07]  /*0010*/  S2R R5, SR_TID.X ;  /* 0x0000000000057919 */ /* 0x000e2e0000002100 */
[----:B------:R-:W0:Y:S01]  /*0020*/  S2UR UR6, SR_CTAID.X ;  /* 0x00000000000679c3 */ /* 0x000e220000002500 */
[----:B------:R-:W1:Y:S07]  /*0030*/  LDCU.64 UR4, c[0x0][0x358] ;  /* 0x00006b00ff0477ac */ /* 0x000e6e0008000a00 */
[----:B------:R-:W0:Y:S08]  /*0040*/  LDC R4, c[0x0][0x370] ;  /* 0x0000dc00ff047b82 */ /* 0x000e300000000800 */
[----:B------:R-:W2:Y:S01]  /*0050*/  LDC.64 R2, c[0x0][0x380] ;  /* 0x0000e000ff027b82 */ /* 0x000ea20000000a00 */
[----:B0-----:R-:W-:-:S07]  /*0060*/  IMAD R4, R4, UR6, R5 ;  /* 0x0000000604047c24 */ /* 0x001fce000f8e0205 */
[----:B------:R-:W0:Y:S01]  /*0070*/  LDC R5, c[0x0][0x390] ;  /* 0x0000e400ff057b82 */ /* 0x000e220000000800 */
[----:B--2---:R-:W-:-:S05]  /*0080*/  IMAD.WIDE R2, R4, 0x4, R2 ;  /* 0x0000000404027825 */ /* 0x004fca00078e0202 */
[----:B-1----:R0:W2:Y:S01]  /*0090*/  LDG.E R0, desc[UR4][R2.64] ;  /* 0x0000000402007981 */ /* 0x0020a2000c1e1900 */
[----:B------:R-:W-:Y:S01]  /*00a0*/  BSSY.RECONVERGENT B0, `(.L_x_32) ;  /* 0x000000d000007945 */ /* 0x000fe20003800200 */
[----:B0-----:R-:W-:-:S04]  /*00b0*/  FMUL R3, R5, R5 ;  /* 0x0000000505037220 */ /* 0x001fc80000400000 */
[----:B------:R-:W0:Y:S02]  /*00c0*/  MUFU.RCP R6, R3 ;  /* 0x0000000300067308 */ /* 0x000e240000001000 */
[----:B0-----:R-:W-:-:S04]  /*00d0*/  FFMA R5, -R3, R6, 1 ;  /* 0x3f80000003057423 */ /* 0x001fc80000000106 */
[----:B------:R-:W-:Y:S02]  /*00e0*/  FFMA R5, R6, R5, R6 ;  /* 0x0000000506057223 */ /* 0x000fe40000000006 */
[----:B--2---:R-:W0:Y:S02]  /*00f0*/  FCHK P0, R0, R3 ;  /* 0x0000000300007302 */ /* 0x004e240000000000 */
[----:B------:R-:W-:-:S04]  /*0100*/  FFMA R6, R0, R5, RZ ;  /* 0x0000000500067223 */ /* 0x000fc800000000ff */
[----:B------:R-:W-:-:S04]  /*0110*/  FFMA R7, -R3, R6, R0 ;  /* 0x0000000603077223 */ /* 0x000fc80000000100 */
[----:B------:R-:W-:Y:S01]  /*0120*/  FFMA R2, R5, R7, R6 ;  /* 0x0000000705027223 */ /* 0x000fe20000000006 */
[----:B0-----:R-:W-:Y:S06]  /*0130*/  @!P0 BRA `(.L_x_33) ;  /* 0x00000000000c8947 */ /* 0x001fec0003800000 */
[----:B------:R-:W-:-:S07]  /*0140*/  MOV R2, 0x160 ;  /* 0x0000016000027802 */ /* 0x000fce0000000f00 */
[----:B------:R-:W-:Y:S05]  /*0150*/  CALL.REL.NOINC `($__internal_5_$__cuda_sm3x_div_rn_noftz_f32_slowpath) ;  /* 0x0000000400207944 */ /* 0x000fea0003c00000 */
[----:B------:R-:W-:-:S07]  /*0160*/  IMAD.MOV.U32 R2, RZ, RZ, R0 ;  /* 0x000000ffff027224 */ /* 0x000fce00078e0000 */
.L_x_33:
[----:B------:R-:W-:Y:S05]  /*0170*/  BSYNC.RECONVERGENT B0 ;  /* 0x0000000000007941 */ /* 0x000fea0003800200 */
.L_x_32:
[----:B------:R-:W-:Y:S01]  /*0180*/  VIADD R0, R2, 0x1800000 ;  /* 0x0180000002007836 */ /* 0x000fe20000000000 */
[----:B------:R-:W-:Y:S04]  /*0190*/  BSSY.RECONVERGENT B0, `(.L_x_34) ;  /* 0x000000c000007945 */ /* 0x000fe80003800200 */
[----:B------:R-:W-:-:S04]  /*01a0*/  LOP3.LUT R0, R0, 0x7f800000, RZ, 0xc0, !PT ;  /* 0x7f80000000007812 */ /* 0x000fc800078ec0ff */
[----:B------:R-:W-:-:S13]  /*01b0*/  ISETP.GT.U32.AND P0, PT, R0, 0x1ffffff, PT ;  /* 0x01ffffff0000780c */ /* 0x000fda0003f04070 */
[----:B------:R-:W-:Y:S05]  /*01c0*/  @P0 BRA `(.L_x_35) ;  /* 0x0000000000100947 */ /* 0x000fea0003800000 */
[----:B------:R-:W-:-:S07]  /*01d0*/  MOV R6, 0x1f0 ;  /* 0x000001f000067802 */ /* 0x000fce0000000f00 */
[----:B------:R-:W-:Y:S05]  /*01e0*/  CALL.REL.NOINC `($__internal_4_$__cuda_sm20_rcp_rn_f32_slowpath) ;  /* 0x00000000002c7944 */ /* 0x000fea0003c00000 */
[----:B------:R-:W-:Y:S01]  /*01f0*/  IMAD.MOV.U32 R7, RZ, RZ, R3 ;  /* 0x000000ffff077224 */ /* 0x000fe200078e0003 */
[----:B------:R-:W-:Y:S06]  /*0200*/  BRA `(.L_x_36) ;  /* 0x0000000000107947 */ /* 0x000fec0003800000 */
.L_x_35:
[----:B------:R-:W0:Y:S02]  /*0210*/  MUFU.RCP R7, R2 ;  /* 0x0000000200077308 */ /* 0x000e240000001000 */
[----:B0-----:R-:W-:-:S04]  /*0220*/  FFMA R0, R7, R2, -1 ;  /* 0xbf80000007007423 */ /* 0x001fc80000000002 */
[----:B------:R-:W-:-:S04]  /*0230*/  FADD.FTZ R0, -R0, -RZ ;  /* 0x800000ff00007221 */ /* 0x000fc80000010100 */
[----:B------:R-:W-:-:S07]  /*0240*/  FFMA R7, R7, R0, R7 ;  /* 0x0000000007077223 */ /* 0x000fce0000000007 */
.L_x_36:
[----:B------:R-:W-:Y:S05]  /*0250*/  BSYNC.RECONVERGENT B0 ;  /* 0x0000000000007941 */ /* 0x000fea0003800200 */
.L_x_34:
[----:B------:R-:W0:Y:S02]  /*0260*/  LDC.64 R2, c[0x0][0x388] ;  /* 0x0000e200ff027b82 */ /* 0x000e240000000a00 */
[----:B0-----:R-:W-:-:S05]  /*0270*/  IMAD.WIDE R4, R4, 0x4, R2 ;  /* 0x0000000404047825 */ /* 0x001fca00078e0202 */
[----:B------:R-:W-:Y:S01]  /*0280*/  STG.E desc[UR4][R4.64], R7 ;  /* 0x0000000704007986 */ /* 0x000fe2000c101904 */
[----:B------:R-:W-:Y:S05]  /*0290*/  EXIT ;  /* 0x000000000000794d */ /* 0x000fea0003800000 */
        .weak           $__internal_4_$__cuda_sm20_rcp_rn_f32_slowpath
        .type           $__internal_4_$__cuda_sm20_rcp_rn_f32_slowpath,@function
        .size           $__internal_4_$__cuda_sm20_rcp_rn_f32_slowpath,($__internal_5_$__cuda_sm3x_div_rn_noftz_f32_slowpath - $__internal_4_$__cuda_sm20_rcp_rn_f32_slowpath)
$__internal_4_$__cuda_sm20_rcp_rn_f32_slowpath:
[----:B------:R-:W-:Y:S01]  /*02a0*/  IMAD.SHL.U32 R0, R2, 0x2, RZ ;  /* 0x0000000202007824 */ /* 0x000fe200078e00ff */
[----:B------:R-:W-:Y:S04]  /*02b0*/  BSSY.RECONVERGENT B1, `(.L_x_37) ;  /* 0x0000030000017945 */ /* 0x000fe80003800200 */
[----:B------:R-:W-:-:S04]  /*02c0*/  SHF.R.U32.HI R7, RZ, 0x18, R0 ;  /* 0x00000018ff077819 */ /* 0x000fc80000011600 */
[----:B------:R-:W-:-:S13]  /*02d0*/  ISETP.NE.U32.AND P0, PT, R7, RZ, PT ;  /* 0x000000ff0700720c */ /* 0x000fda0003f05070 */
[----:B------:R-:W-:Y:S05]  /*02e0*/  @P0 BRA `(.L_x_38) ;  /* 0x0000000000280947 */ /* 0x000fea0003800000 */
[----:B------:R-:W-:-:S05]  /*02f0*/  IMAD.SHL.U32 R0, R2, 0x2, RZ ;  /* 0x0000000202007824 */ /* 0x000fca00078e00ff */
[----:B------:R-:W-:-:S13]  /*0300*/  ISETP.NE.AND P0, PT, R0, RZ, PT ;  /* 0x000000ff0000720c */ /* 0x000fda0003f05270 */
[----:B------:R-:W-:Y:S01]  /*0310*/  @P0 FFMA R5, R2, 1.84467440737095516160e+19, RZ ;  /* 0x5f80000002050823 */ /* 0x000fe200000000ff */
[----:B------:R-:W-:Y:S08]  /*0320*/  @!P0 MUFU.RCP R3, R2 ;  /* 0x0000000200038308 */ /* 0x000ff00000001000 */
[----:B------:R-:W0:Y:S02]  /*0330*/  @P0 MUFU.RCP R0, R5 ;  /* 0x0000000500000308 */ /* 0x000e240000001000 */
[----:B0-----:R-:W-:-:S04]  /*0340*/  @P0 FFMA R7, R5, R0, -1 ;  /* 0xbf80000005070423 */ /* 0x001fc80000000000 */
[----:B------:R-:W-:-:S04]  /*0350*/  @P0 FADD.FTZ R7, -R7, -RZ ;  /* 0x800000ff07070221 */ /* 0x000fc80000010100 */
[----:B------:R-:W-:-:S04]  /*0360*/  @P0 FFMA R0, R0, R7, R0 ;  /* 0x0000000700000223 */ /* 0x000fc80000000000 */
[----:B------:R-:W-:Y:S01]  /*0370*/  @P0 FFMA R3, R0, 1.84467440737095516160e+19, RZ ;  /* 0x5f80000000030823 */ /* 0x000fe200000000ff */
[----:B------:R-:W-:Y:S06]  /*0380*/  BRA `(.L_x_39) ;  /* 0x0000000000887947 */ /* 0x000fec0003800000 */
.L_x_38:
[----:B------:R-:W-:-:S05]  /*0390*/  VIADD R9, R7, 0xffffff03 ;  /* 0xffffff0307097836 */ /* 0x000fca0000000000 */
[----:B------:R-:W-:-:S13]  /*03a0*/  ISETP.GT.U32.AND P0, PT, R9, 0x1, PT ;  /* 0x000000010900780c */ /* 0x000fda0003f04070 */
[----:B------:R-:W-:Y:S05]  /*03b0*/  @P0 BRA `(.L_x_40) ;  /* 0x0000000000780947 */ /* 0x000fea0003800000 */
[----:B------:R-:W-:Y:S01]  /*03c0*/  LOP3.LUT R0, R2, 0x7fffff, RZ, 0xc0, !PT ;  /* 0x007fffff02007812 */ /* 0x000fe200078ec0ff */
[----:B------:R-:W-:-:S03]  /*03d0*/  IMAD.MOV.U32 R10, RZ, RZ, 0x3 ;  /* 0x00000003ff0a7424 */ /* 0x000fc600078e00ff */
[----:B------:R-:W-:Y:S02]  /*03e0*/  LOP3.LUT R0, R0, 0x3f800000, RZ, 0xfc, !PT ;  /* 0x3f80000000007812 */ /* 0x000fe400078efcff */
[----:B------:R-:W-:Y:S02]  /*03f0*/  SHF.L.U32 R10, R10, R9, RZ ;  /* 0x000000090a0a7219 */ /* 0x000fe400000006ff */
[----:B------:R-:W0:Y:S02]  /*0400*/  MUFU.RCP R3, R0 ;  /* 0x0000000000037308 */ /* 0x000e240000001000 */
[----:B0-----:R-:W-:-:S04]  /*0410*/  FFMA R5, R0, R3, -1 ;  /* 0xbf80000000057423 */ /* 0x001fc80000000003 */
[----:B------:R-:W-:-:S04]  /*0420*/  FADD.FTZ R8, -R5, -RZ ;  /* 0x800000ff05087221 */ /* 0x000fc80000010100 */
[CCC-:B------:R-:W-:Y:S01]  /*0430*/  FFMA.RM R5, R3.reuse, R8.reuse, R3.reuse ;  /* 0x0000000803057223 */ /* 0x1c0fe20000004003 */
[----:B------:R-:W-:-:S04]  /*0440*/  FFMA.RP R8, R3, R8, R3 ;  /* 0x0000000803087223 */ /* 0x000fc80000008003 */
[C---:B------:R-:W-:Y:S02]  /*0450*/  LOP3.LUT R3, R5.reuse, 0x7fffff, RZ, 0xc0, !PT ;  /* 0x007fffff05037812 */ /* 0x040fe400078ec0ff */
[----:B------:R-:W-:Y:S02]  /*0460*/  FSETP.NEU.FTZ.AND P0, PT, R5, R8, PT ;  /* 0x000000080500720b */ /* 0x000fe40003f1d000 */
[----:B------:R-:W-:Y:S02]  /*0470*/  LOP3.LUT R3, R3, 0x800000, RZ, 0xfc, !PT ;  /* 0x0080000003037812 */ /* 0x000fe400078efcff */
[----:B------:R-:W-:Y:S02]  /*0480*/  SEL R5, RZ, 0xffffffff, !P0 ;  /* 0xffffffffff057807 */ /* 0x000fe40004000000 */
[----:B------:R-:W-:-:S03]  /*0490*/  LOP3.LUT R10, R10, R3, RZ, 0xc0, !PT ;  /* 0x000000030a0a7212 */ /* 0x000fc600078ec0ff */
[----:B------:R-:W-:Y:S01]  /*04a0*/  IMAD.MOV R0, RZ, RZ, -R5 ;  /* 0x000000ffff007224 */ /* 0x000fe200078e0a05 */
[----:B------:R-:W-:-:S04]  /*04b0*/  SHF.R.U32.HI R10, RZ, R9, R10 ;  /* 0x00000009ff0a7219 */ /* 0x000fc8000001160a */
[----:B------:R-:W-:Y:S02]  /*04c0*/  LOP3.LUT P1, RZ, R0, R9, R3, 0xf8, !PT ;  /* 0x0000000900ff7212 */ /* 0x000fe4000782f803 */
[C---:B------:R-:W-:Y:S02]  /*04d0*/  LOP3.LUT P0, RZ, R10.reuse, 0x1, RZ, 0xc0, !PT ;  /* 0x000000010aff7812 */ /* 0x040fe4000780c0ff */
[----:B------:R-:W-:-:S04]  /*04e0*/  LOP3.LUT P2, RZ, R10, 0x2, RZ, 0xc0, !PT ;  /* 0x000000020aff7812 */ /* 0x000fc8000784c0ff */
[----:B------:R-:W-:Y:S02]  /*04f0*/  PLOP3.LUT P0, PT, P0, P1, P2, 0xe0, 0x0 ;  /* 0x000000000000781c */ /* 0x000fe40000703c20 */
[----:B------:R-:W-:Y:S02]  /*0500*/  LOP3.LUT P1, RZ, R2, 0x7fffff, RZ, 0xc0, !PT ;  /* 0x007fffff02ff7812 */ /* 0x000fe4000782c0ff */
[----:B------:R-:W-:-:S05]  /*0510*/  SEL R0, RZ, 0x1, !P0 ;  /* 0x00000001ff007807 */ /* 0x000fca0004000000 */
[----:B------:R-:W-:-:S05]  /*0520*/  IMAD.MOV R0, RZ, RZ, -R0 ;  /* 0x000000ffff007224 */ /* 0x000fca00078e0a00 */
[----:B------:R-:W-:Y:S01]  /*0530*/  ISETP.GE.AND P0, PT, R0, RZ, PT ;  /* 0x000000ff0000720c */ /* 0x000fe20003f06270 */
[----:B------:R-:W-:-:S05]  /*0540*/  VIADD R0, R7, 0xffffff04 ;  /* 0xffffff0407007836 */ /* 0x000fca0000000000 */
[----:B------:R-:W-:-:S07]  /*0550*/  SHF.R.U32.HI R3, RZ, R0, R3 ;  /* 0x00000000ff037219 */ /* 0x000fce0000011603 */
[----:B------:R-:W-:-:S04]  /*0560*/  @!P0 VIADD R3, R3, 0x1 ;  /* 0x0000000103038836 */ /* 0x000fc80000000000 */
[----:B------:R-:W-:-:S05]  /*0570*/  @!P1 IMAD.SHL.U32 R3, R3, 0x2, RZ ;  /* 0x0000000203039824 */ /* 0x000fca00078e00ff */
[----:B------:R-:W-:Y:S01]  /*0580*/  LOP3.LUT R3, R3, 0x80000000, R2, 0xf8, !PT ;  /* 0x8000000003037812 */ /* 0x000fe200078ef802 */
[----:B------:R-:W-:Y:S06]  /*0590*/  BRA `(.L_x_39) ;  /* 0x0000000000047947 */ /* 0x000fec0003800000 */
.L_x_40:
[----:B------:R0:W1:Y:S02]  /*05a0*/  MUFU.RCP R3, R2 ;  /* 0x0000000200037308 */ /* 0x0000640000001000 */
.L_x_39:
[----:B------:R-:W-:Y:S05]  /*05b0*/  BSYNC.RECONVERGENT B1 ;  /* 0x0000000000017941 */ /* 0x000fea0003800200 */
.L_x_37:
[----:B------:R-:W-:-:S04]  /*05c0*/  IMAD.MOV.U32 R7, RZ, RZ, 0x0 ;  /* 0x00000000ff077424 */ /* 0x000fc800078e00ff */
[----:B01----:R-:W-:Y:S05]  /*05d0*/  RET.REL.NODEC R6 `(_Z19var_e_to_invvar_aduPfS_f) ;  /* 0xfffffff806887950 */ /* 0x003fea0003c3ffff */
        .weak           $__internal_5_$__cuda_sm3x_div_rn_noftz_f32_slowpath
        .type           $__internal_5_$__cuda_sm3x_div_rn_noftz_f32_slowpath,@function
        .size           $__internal_5_$__cuda_sm3x_div_rn_noftz_f32_slowpath,(.L_x_58 - $__internal_5_$__cuda_sm3x_div_rn_noftz_f32_slowpath)
$__internal_5_$__cuda_sm3x_div_rn_noftz_f32_slowpath:
[--C-:B------:R-:W-:Y:S01]  /*05e0*/  SHF.R.U32.HI R6, RZ, 0x17, R3.reuse ;  /* 0x00000017ff067819 */ /* 0x100fe20000011603 */
[----:B------:R-:W-:Y:S01]  /*05f0*/  BSSY.RECONVERGENT B1, `(.L_x_41) ;  /* 0x0000064000017945 */ /* 0x000fe20003800200 */
[--C-:B------:R-:W-:Y:S01]  /*0600*/  SHF.R.U32.HI R5, RZ, 0x17, R0.reuse ;  /* 0x00000017ff057819 */ /* 0x100fe20000011600 */
[----:B------:R-:W-:Y:S01]  /*0610*/  IMAD.MOV.U32 R7, RZ, RZ, R0 ;  /* 0x000000ffff077224 */ /* 0x000fe200078e0000 */
[----:B------:R-:W-:Y:S01]  /*0620*/  LOP3.LUT R6, R6, 0xff, RZ, 0xc0, !PT ;  /* 0x000000ff06067812 */ /* 0x000fe200078ec0ff */
[----:B------:R-:W-:Y:S01]  /*0630*/  IMAD.MOV.U32 R8, RZ, RZ, R3 ;  /* 0x000000ffff087224 */ /* 0x000fe200078e0003 */
[----:B------:R-:W-:-:S03]  /*0640*/  LOP3.LUT R5, R5, 0xff, RZ, 0xc0, !PT ;  /* 0x000000ff05057812 */ /* 0x000fc600078ec0ff */
[----:B------:R-:W-:Y:S02]  /*0650*/  VIADD R11, R6, 0xffffffff ;  /* 0xffffffff060b7836 */ /* 0x000fe40000000000 */
[----:B------:R-:W-:-:S03]  /*0660*/  VIADD R10, R5, 0xffffffff ;  /* 0xffffffff050a7836 */ /* 0x000fc60000000000 */
[----:B------:R-:W-:-:S04]  /*0670*/  ISETP.GT.U32.AND P0, PT, R11, 0xfd, PT ;  /* 0x000000fd0b00780c */ /* 0x000fc80003f04070 */
[----:B------:R-:W-:-:S13]  /*0680*/  ISETP.GT.U32.OR P0, PT, R10, 0xfd, P0 ;  /* 0x000000fd0a00780c */ /* 0x000fda0000704470 */
[----:B------:R-:W-:Y:S01]  /*0690*/  @!P0 IMAD.MOV.U32 R9, RZ, RZ, RZ ;  /* 0x000000ffff098224 */ /* 0x000fe200078e00ff */
[----:B------:R-:W-:Y:S06]  /*06a0*/  @!P0 BRA `(.L_x_42) ;  /* 0x00000000005c8947 */ /* 0x000fec0003800000 */
        /* <DEDUP_REMOVED lines=21> */
[----:B------:R-:W-:Y:S02]  /*0800*/  @!P1 FFMA R8, R3, 1.84467440737095516160e+19, RZ ;  /* 0x5f80000003089823 */ /* 0x000fe400000000ff */
[----:B------:R-:W-:-:S07]  /*0810*/  @!P1 VIADD R9, R9, 0x40 ;  /* 0x0000004009099836 */ /* 0x000fce0000000000 */
.L_x_42:
[----:B------:R-:W-:Y:S01]  /*0820*/  LEA R3, R6, 0xc0800000, 0x17 ;  /* 0xc080000006037811 */ /* 0x000fe200078eb8ff */
[----:B------:R-:W-:Y:S01]  /*0830*/  VIADD R5, R5, 0xffffff81 ;  /* 0xffffff8105057836 */ /* 0x000fe20000000000 */
[----:B------:R-:W-:Y:S03]  /*0840*/  BSSY.RECONVERGENT B2, `(.L_x_47) ;  /* 0x0000035000027945 */ /* 0x000fe60003800200 */
[----:B------:R-:W-:Y:S01]  /*0850*/  IMAD.IADD R3, R8, 0x1, -R3 ;  /* 0x0000000108037824 */ /* 0x000fe200078e0a03 */
[C---:B------:R-:W-:Y:S01]  /*0860*/  IADD3 R6, PT, PT, R5.reuse, 0x7f, -R6 ;  /* 0x0000007f05067810 */ /* 0x040fe20007ffe806 */
[----:B------:R-:W-:Y:S02]  /*0870*/  IMAD R0, R5, -0x800000, R7 ;  /* 0xff80000005007824 */ /* 0x000fe400078e0207 */
[----:B------:R-:W0:Y:S01]  /*0880*/  MUFU.RCP R8, R3 ;  /* 0x0000000300087308 */ /* 0x000e220000001000 */
[----:B------:R-:W-:Y:S01]  /*0890*/  FADD.FTZ R11, -R3, -RZ ;  /* 0x800000ff030b7221 */ /* 0x000fe20000010100 */
[----:B------:R-:W-:-:S03]  /*08a0*/  IMAD.IADD R6, R6, 0x1, R9 ;  /* 0x0000000106067824 */ /* 0x000fc600078e0209 */
        /* <DEDUP_REMOVED lines=21> */
[CCC-:B------:R-:W-:Y:S01]  /*0a00*/  FFMA.RM R6, R10.reuse, R8.reuse, R7.reuse ;  /* 0x000000080a067223 */ /* 0x1c0fe20000004007 */
[C---:B------:R-:W-:Y:S02]  /*0a10*/  ISETP.NE.AND P2, PT, R9.reuse, RZ, PT ;  /* 0x000000ff0900720c */ /* 0x040fe40003f45270 */
[----:B------:R-:W-:Y:S02]  /*0a20*/  ISETP.NE.AND P1, PT, R9, RZ, PT ;  /* 0x000000ff0900720c */ /* 0x000fe40003f25270 */
[----:B------:R-:W-:Y:S01]  /*0a30*/  LOP3.LUT R5, R3, 0x7fffff, RZ, 0xc0, !PT ;  /* 0x007fffff03057812 */ /* 0x000fe200078ec0ff */
[----:B------:R-:W-:Y:S01]  /*0a40*/  FFMA.RP R3, R10, R8, R7 ;  /* 0x000000080a037223 */ /* 0x000fe20000008007 */
[----:B------:R-:W-:Y:S02]  /*0a50*/  VIADD R8, R9, 0x20 ;  /* 0x0000002009087836 */ /* 0x000fe40000000000 */
[----:B------:R-:W-:Y:S01]  /*0a60*/  LOP3.LUT R5, R5, 0x800000, RZ, 0xfc, !PT ;  /* 0x0080000005057812 */ /* 0x000fe200078efcff */
[----:B------:R-:W-:Y:S01]  /*0a70*/  IMAD.MOV R7, RZ, RZ, -R9 ;  /* 0x000000ffff077224 */ /* 0x000fe200078e0a09 */
[----:B------:R-:W-:-:S02]  /*0a80*/  FSETP.NEU.FTZ.AND P0, PT, R3, R6, PT ;  /* 0x000000060300720b */ /* 0x000fc40003f1d000 */
[----:B------:R-:W-:Y:S02]  /*0a90*/  SHF.L.U32 R8, R5, R8, RZ ;  /* 0x0000000805087219 */ /* 0x000fe400000006ff */
[----:B------:R-:W-:Y:S02]  /*0aa0*/  SEL R6, R7, RZ, P2 ;  /* 0x000000ff07067207 */ /* 0x000fe40001000000 */
[----:B------:R-:W-:Y:S02]  /*0ab0*/  ISETP.NE.AND P1, PT, R8, RZ, P1 ;  /* 0x000000ff0800720c */ /* 0x000fe40000f25270 */
[----:B------:R-:W-:Y:S02]  /*0ac0*/  SHF.R.U32.HI R6, RZ, R6, R5 ;  /* 0x00000006ff067219 */ /* 0x000fe40000011605 */
[----:B------:R-:W-:Y:S02]  /*0ad0*/  PLOP3.LUT P0, PT, P0, P1, PT, 0xf8, 0x8f ;  /* 0x00000000008f781c */ /* 0x000fe40000703f70 */
[----:B------:R-:W-:-:S02]  /*0ae0*/  SHF.R.U32.HI R8, RZ, 0x1, R6 ;  /* 0x00000001ff087819 */ /* 0x000fc40000011606 */
[----:B------:R-:W-:-:S04]  /*0af0*/  SEL R3, RZ, 0x1, !P0 ;  /* 0x00000001ff037807 */ /* 0x000fc80004000000 */
[----:B------:R-:W-:-:S04]  /*0b00*/  LOP3.LUT R3, R3, 0x1, R8, 0xf8, !PT ;  /* 0x0000000103037812 */ /* 0x000fc800078ef808 */
[----:B------:R-:W-:-:S05]  /*0b10*/  LOP3.LUT R3, R3, R6, RZ, 0xc0, !PT ;  /* 0x0000000603037212 */ /* 0x000fca00078ec0ff */
[----:B------:R-:W-:-:S05]  /*0b20*/  IMAD.IADD R3, R8, 0x1, R3 ;  /* 0x0000000108037824 */ /* 0x000fca00078e0203 */
[----:B------:R-:W-:Y:S01]  /*0b30*/  LOP3.LUT R0, R3, R0, RZ, 0xfc, !PT ;  /* 0x0000000003007212 */ /* 0x000fe200078efcff */
[----:B------:R-:W-:Y:S06]  /*0b40*/  BRA `(.L_x_50) ;  /* 0x0000000000107947 */ /* 0x000fec0003800000 */
.L_x_49:
[----:B------:R-:W-:-:S04]  /*0b50*/  LOP3.LUT R0, R0, 0x80000000, RZ, 0xc0, !PT ;  /* 0x8000000000007812 */ /* 0x000fc800078ec0ff */
[----:B------:R-:W-:Y:S01]  /*0b60*/  LOP3.LUT R0, R0, 0x7f800000, RZ, 0xfc, !PT ;  /* 0x7f80000000007812 */ /* 0x000fe200078efcff */
[----:B------:R-:W-:Y:S06]  /*0b70*/  BRA `(.L_x_50) ;  /* 0x0000000000047947 */ /* 0x000fec0003800000 */
.L_x_48:
[----:B------:R-:W-:-:S07]  /*0b80*/  IMAD R0, R6, 0x800000, R0 ;  /* 0x0080000006007824 */ /* 0x000fce00078e0200 */
.L_x_50:
[----:B------:R-:W-:Y:S05]  /*0b90*/  BSYNC.RECONVERGENT B2 ;  /* 0x0000000000027941 */ /* 0x000fea0003800200 */
.L_x_47:
[----:B------:R-:W-:Y:S05]  /*0ba0*/  BRA `(.L_x_51) ;  /* 0x0000000000207947 */ /* 0x000fea0003800000 */
.L_x_46:
[----:B------:R-:W-:-:S04]  /*0bb0*/  LOP3.LUT R0, R8, 0x80000000, R7, 0x48, !PT ;  /* 0x8000000008007812 */ /* 0x000fc800078e4807 */
[----:B------:R-:W-:Y:S01]  /*0bc0*/  LOP3.LUT R0, R0, 0x7f800000, RZ, 0xfc, !PT ;  /* 0x7f80000000007812 */ /* 0x000fe200078efcff */
[----:B------:R-:W-:Y:S06]  /*0bd0*/  BRA `(.L_x_51) ;  /* 0x0000000000147947 */ /* 0x000fec0003800000 */
.L_x_45:
[----:B------:R-:W-:Y:S01]  /*0be0*/  LOP3.LUT R0, R8, 0x80000000, R7, 0x48, !PT ;  /* 0x8000000008007812 */ /* 0x000fe200078e4807 */
[----:B------:R-:W-:Y:S06]  /*0bf0*/  BRA `(.L_x_51) ;  /* 0x00000000000c7947 */ /* 0x000fec0003800000 */
.L_x_44:
[----:B------:R-:W0:Y:S01]  /*0c00*/  MUFU.RSQ R0, -QNAN ;  /* 0xffc0000000007908 */ /* 0x000e220000001400 */
[----:B------:R-:W-:Y:S05]  /*0c10*/  BRA `(.L_x_51) ;  /* 0x0000000000047947 */ /* 0x000fea0003800000 */
.L_x_43:
[----:B------:R-:W-:-:S07]  /*0c20*/  FADD.FTZ R0, R0, R3 ;  /* 0x0000000300007221 */ /* 0x000fce0000010000 */
.L_x_51:
[----:B------:R-:W-:Y:S05]  /*0c30*/  BSYNC.RECONVERGENT B1 ;  /* 0x0000000000017941 */ /* 0x000fea0003800200 */
.L_x_41:
[----:B------:R-:W-:-:S04]  /*0c40*/  IMAD.MOV.U32 R3, RZ, RZ, 0x0 ;  /* 0x00000000ff037424 */ /* 0x000fc800078e00ff */
[----:B0-----:R-:W-:Y:S05]  /*0c50*/  RET.REL.NODEC R2 `(_Z19var_e_to_invvar_aduPfS_f) ;  /* 0xfffffff002e87950 */ /* 0x001fea0003c3ffff */
.L_x_52:
        /* <DEDUP_REMOVED lines=10> */
.L_x_58:


//--------------------- .nv.shared.reserved.0     --------------------------
	.section	.nv.shared.reserved.0,"aw",@nobits
	.weak		__nv_reservedSMEM_offset_0_alias
	.size		__nv_reservedSMEM_offset_0_alias, 0, 64
	.other		__nv_reservedSMEM_offset_0_alias,@"STO_CUDA_RESERVED_SHARED STV_DEFAULT"
__nv_reservedSMEM_offset_0_alias:
	.zero		0
	.zero		64


//--------------------- .nv.constant0._Z26variance_over_gain_squaredPfS_fS_ --------------------------
	.section	.nv.constant0._Z26variance_over_gain_squaredPfS_fS_,"a",@progbits
	.sectionflags	@""
	.align	4
.nv.constant0._Z26variance_over_gain_squaredPfS_fS_:
	.zero		928


//--------------------- .nv.constant0._Z34correct_frame_and_convert_adu_to_ePfS_S_f --------------------------
	.section	.nv.constant0._Z34correct_frame_and_convert_adu_to_ePfS_S_f,"a",@progbits
	.sectionflags	@""
	.align	4
.nv.constant0._Z34correct_frame_and_convert_adu_to_ePfS_S_f:
	.zero		924


//--------------------- .nv.constant0._Z31raw_adu_to_e_and_estimate_noisePfS_S_S_fffS_ --------------------------
	.section	.nv.constant0._Z31raw_adu_to_e_and_estimate_noisePfS_S_S_fffS_,"a",@progbits
	.sectionflags	@""
	.align	4
.nv.constant0._Z31raw_adu_to_e_and_estimate_noisePfS_S_S_fffS_:
	.zero		952


//--------------------- .nv.constant0._Z33estimate_noise_standard_deviationPfS_fffS_ --------------------------
	.section	.nv.constant0._Z33estimate_noise_standard_deviationPfS_fffS_,"a",@progbits
	.sectionflags	@""
	.align	4
.nv.constant0._Z33estimate_noise_standard_deviationPfS_fffS_:
	.zero		936


//--------------------- .nv.constant0._Z19var_e_to_invvar_aduPfS_f --------------------------
	.section	.nv.constant0._Z19var_e_to_invvar_aduPfS_f,"a",@progbits
	.sectionflags	@""
	.align	4
.nv.constant0._Z19var_e_to_invvar_aduPfS_f:
	.zero		916


//--------------------- SYMBOLS --------------------------

	.type		.nv.reservedSmem.offset0,@object
	.size		.nv.reservedSmem.offset0,0x4
